//
// Generated by NVIDIA NVVM Compiler
//
// Compiler Build ID: CL-36424714
// Cuda compilation tools, release 13.0, V13.0.88
// Based on NVVM 20.0.0
//

.version 9.0
.target sm_100
.address_size 64

	// .globl	_Z10get_statesPimmPm
.func  (.param .b64 func_retval0) __internal_accurate_pow
(
	.param .b64 __internal_accurate_pow_param_0
)
;
.global .align 1 .b8 _ZN34_INTERNAL_f557b1e3_4_k_cu_a6ba54974cuda3std3__45__cpo5beginE[1];
.global .align 1 .b8 _ZN34_INTERNAL_f557b1e3_4_k_cu_a6ba54974cuda3std3__45__cpo3endE[1];
.global .align 1 .b8 _ZN34_INTERNAL_f557b1e3_4_k_cu_a6ba54974cuda3std3__45__cpo6cbeginE[1];
.global .align 1 .b8 _ZN34_INTERNAL_f557b1e3_4_k_cu_a6ba54974cuda3std3__45__cpo4cendE[1];
.global .align 1 .b8 _ZN34_INTERNAL_f557b1e3_4_k_cu_a6ba54974cuda3std3__45__cpo6rbeginE[1];
.global .align 1 .b8 _ZN34_INTERNAL_f557b1e3_4_k_cu_a6ba54974cuda3std3__45__cpo4rendE[1];
.global .align 1 .b8 _ZN34_INTERNAL_f557b1e3_4_k_cu_a6ba54974cuda3std3__45__cpo7crbeginE[1];
.global .align 1 .b8 _ZN34_INTERNAL_f557b1e3_4_k_cu_a6ba54974cuda3std3__45__cpo5crendE[1];
.global .align 1 .b8 _ZN34_INTERNAL_f557b1e3_4_k_cu_a6ba54974cuda3std3__436_GLOBAL__N__f557b1e3_4_k_cu_a6ba54976ignoreE[1];
.global .align 1 .b8 _ZN34_INTERNAL_f557b1e3_4_k_cu_a6ba54974cuda3std3__419piecewise_constructE[1];
.global .align 1 .b8 _ZN34_INTERNAL_f557b1e3_4_k_cu_a6ba54974cuda3std3__48in_placeE[1];
.global .align 1 .b8 _ZN34_INTERNAL_f557b1e3_4_k_cu_a6ba54974cuda3std3__420unreachable_sentinelE[1];
.global .align 1 .b8 _ZN34_INTERNAL_f557b1e3_4_k_cu_a6ba54974cuda3std3__47nulloptE[1];
.global .align 1 .b8 _ZN34_INTERNAL_f557b1e3_4_k_cu_a6ba54974cuda3std3__48unexpectE[1];
.global .align 1 .b8 _ZN34_INTERNAL_f557b1e3_4_k_cu_a6ba54974cuda3std6ranges3__45__cpo4swapE[1];
.global .align 1 .b8 _ZN34_INTERNAL_f557b1e3_4_k_cu_a6ba54974cuda3std6ranges3__45__cpo9iter_moveE[1];
.global .align 1 .b8 _ZN34_INTERNAL_f557b1e3_4_k_cu_a6ba54974cuda3std6ranges3__45__cpo5beginE[1];
.global .align 1 .b8 _ZN34_INTERNAL_f557b1e3_4_k_cu_a6ba54974cuda3std6ranges3__45__cpo3endE[1];
.global .align 1 .b8 _ZN34_INTERNAL_f557b1e3_4_k_cu_a6ba54974cuda3std6ranges3__45__cpo6cbeginE[1];
.global .align 1 .b8 _ZN34_INTERNAL_f557b1e3_4_k_cu_a6ba54974cuda3std6ranges3__45__cpo4cendE[1];
.global .align 1 .b8 _ZN34_INTERNAL_f557b1e3_4_k_cu_a6ba54974cuda3std6ranges3__45__cpo7advanceE[1];
.global .align 1 .b8 _ZN34_INTERNAL_f557b1e3_4_k_cu_a6ba54974cuda3std6ranges3__45__cpo9iter_swapE[1];
.global .align 1 .b8 _ZN34_INTERNAL_f557b1e3_4_k_cu_a6ba54974cuda3std6ranges3__45__cpo4nextE[1];
.global .align 1 .b8 _ZN34_INTERNAL_f557b1e3_4_k_cu_a6ba54974cuda3std6ranges3__45__cpo4prevE[1];
.global .align 1 .b8 _ZN34_INTERNAL_f557b1e3_4_k_cu_a6ba54974cuda3std6ranges3__45__cpo4dataE[1];
.global .align 1 .b8 _ZN34_INTERNAL_f557b1e3_4_k_cu_a6ba54974cuda3std6ranges3__45__cpo5cdataE[1];
.global .align 1 .b8 _ZN34_INTERNAL_f557b1e3_4_k_cu_a6ba54974cuda3std6ranges3__45__cpo4sizeE[1];
.global .align 1 .b8 _ZN34_INTERNAL_f557b1e3_4_k_cu_a6ba54974cuda3std6ranges3__45__cpo5ssizeE[1];
.global .align 1 .b8 _ZN34_INTERNAL_f557b1e3_4_k_cu_a6ba54974cuda3std6ranges3__45__cpo8distanceE[1];
.global .align 1 .b8 _ZN34_INTERNAL_f557b1e3_4_k_cu_a6ba54976thrust24THRUST_300001_SM_1000_NS8cuda_cub3parE[1];
.global .align 1 .b8 _ZN34_INTERNAL_f557b1e3_4_k_cu_a6ba54976thrust24THRUST_300001_SM_1000_NS8cuda_cub10par_nosyncE[1];
.global .align 1 .b8 _ZN34_INTERNAL_f557b1e3_4_k_cu_a6ba54976thrust24THRUST_300001_SM_1000_NS6system6detail10sequential3seqE[1];
.global .align 1 .b8 _ZN34_INTERNAL_f557b1e3_4_k_cu_a6ba54976thrust24THRUST_300001_SM_1000_NS12placeholders2_1E[1];
.global .align 1 .b8 _ZN34_INTERNAL_f557b1e3_4_k_cu_a6ba54976thrust24THRUST_300001_SM_1000_NS12placeholders2_2E[1];
.global .align 1 .b8 _ZN34_INTERNAL_f557b1e3_4_k_cu_a6ba54976thrust24THRUST_300001_SM_1000_NS12placeholders2_3E[1];
.global .align 1 .b8 _ZN34_INTERNAL_f557b1e3_4_k_cu_a6ba54976thrust24THRUST_300001_SM_1000_NS12placeholders2_4E[1];
.global .align 1 .b8 _ZN34_INTERNAL_f557b1e3_4_k_cu_a6ba54976thrust24THRUST_300001_SM_1000_NS12placeholders2_5E[1];
.global .align 1 .b8 _ZN34_INTERNAL_f557b1e3_4_k_cu_a6ba54976thrust24THRUST_300001_SM_1000_NS12placeholders2_6E[1];
.global .align 1 .b8 _ZN34_INTERNAL_f557b1e3_4_k_cu_a6ba54976thrust24THRUST_300001_SM_1000_NS12placeholders2_7E[1];
.global .align 1 .b8 _ZN34_INTERNAL_f557b1e3_4_k_cu_a6ba54976thrust24THRUST_300001_SM_1000_NS12placeholders2_8E[1];
.global .align 1 .b8 _ZN34_INTERNAL_f557b1e3_4_k_cu_a6ba54976thrust24THRUST_300001_SM_1000_NS12placeholders2_9E[1];
.global .align 1 .b8 _ZN34_INTERNAL_f557b1e3_4_k_cu_a6ba54976thrust24THRUST_300001_SM_1000_NS12placeholders3_10E[1];
.global .align 1 .b8 _ZN34_INTERNAL_f557b1e3_4_k_cu_a6ba54976thrust24THRUST_300001_SM_1000_NS3seqE[1];
.extern .shared .align 16 .b8 n_bounds_copy[];
.extern .shared .align 16 .b8 fsp_bounds_copy[];

.visible .entry _Z10get_statesPimmPm(
	.param .u64 .ptr .align 1 _Z10get_statesPimmPm_param_0,
	.param .u64 _Z10get_statesPimmPm_param_1,
	.param .u64 _Z10get_statesPimmPm_param_2,
	.param .u64 .ptr .align 1 _Z10get_statesPimmPm_param_3
)
{
	.reg .pred 	%p<17>;
	.reg .b32 	%r<55>;
	.reg .b64 	%rd<137>;

	ld.param.u64 	%rd71, [_Z10get_statesPimmPm_param_0];
	ld.param.u64 	%rd68, [_Z10get_statesPimmPm_param_1];
	ld.param.u64 	%rd69, [_Z10get_statesPimmPm_param_2];
	ld.param.u64 	%rd70, [_Z10get_statesPimmPm_param_3];
	cvta.to.global.u64 	%rd1, %rd71;
	mov.u32 	%r4, %tid.x;
	cvt.u64.u32 	%rd2, %r4;
	mov.u32 	%r5, %ctaid.x;
	mov.u32 	%r6, %ntid.x;
	mul.lo.s32 	%r7, %r5, %r6;
	cvt.u64.u32 	%rd72, %r7;
	add.s64 	%rd118, %rd72, %rd2;
	setp.le.u64 	%p1, %rd68, %rd2;
	@%p1 bra 	$L__BB0_2;
	cvt.u32.u64 	%r8, %rd2;
	cvta.to.global.u64 	%rd73, %rd70;
	shl.b64 	%rd74, %rd2, 3;
	add.s64 	%rd75, %rd73, %rd74;
	ld.global.u64 	%rd76, [%rd75];
	shl.b32 	%r9, %r8, 3;
	mov.u32 	%r10, n_bounds_copy;
	add.s32 	%r11, %r10, %r9;
	st.shared.u64 	[%r11], %rd76;
$L__BB0_2:
	bar.sync 	0;
	setp.ge.u64 	%p2, %rd118, %rd69;
	@%p2 bra 	$L__BB0_33;
	mul.lo.s64 	%rd4, %rd118, %rd68;
	setp.eq.s64 	%p3, %rd68, 0;
	@%p3 bra 	$L__BB0_33;
	add.s64 	%rd78, %rd68, 1;
	max.u64 	%rd79, %rd78, 2;
	add.s64 	%rd5, %rd79, -1;
	add.s64 	%rd80, %rd79, -2;
	and.b64  	%rd6, %rd5, 3;
	setp.lt.u64 	%p4, %rd80, 3;
	mov.b64 	%rd129, 1;
	@%p4 bra 	$L__BB0_19;
	and.b64  	%rd82, %rd5, -4;
	neg.s64 	%rd7, %rd82;
	shl.b64 	%rd83, %rd4, 2;
	add.s64 	%rd84, %rd83, %rd1;
	add.s64 	%rd117, %rd84, 8;
	mov.u32 	%r13, n_bounds_copy;
	add.s32 	%r54, %r13, 16;
	mov.b64 	%rd129, 1;
$L__BB0_6:
	.pragma "nounroll";
	ld.shared.v2.u64 	{%rd85, %rd12}, [%r54+-16];
	add.s64 	%rd13, %rd85, 1;
	or.b64  	%rd86, %rd118, %rd13;
	and.b64  	%rd87, %rd86, -4294967296;
	setp.ne.s64 	%p5, %rd87, 0;
	@%p5 bra 	$L__BB0_8;
	cvt.u32.u64 	%r14, %rd13;
	cvt.u32.u64 	%r15, %rd118;
	div.u32 	%r16, %r15, %r14;
	mul.lo.s32 	%r17, %r16, %r14;
	sub.s32 	%r18, %r15, %r17;
	cvt.u64.u32 	%rd120, %r16;
	cvt.u64.u32 	%rd121, %r18;
	bra.uni 	$L__BB0_9;
$L__BB0_8:
	div.u64 	%rd120, %rd118, %rd13;
	mul.lo.s64 	%rd88, %rd120, %rd13;
	sub.s64 	%rd121, %rd118, %rd88;
$L__BB0_9:
	st.global.u32 	[%rd117+-8], %rd121;
	add.s64 	%rd20, %rd12, 1;
	or.b64  	%rd89, %rd120, %rd20;
	and.b64  	%rd90, %rd89, -4294967296;
	setp.ne.s64 	%p6, %rd90, 0;
	@%p6 bra 	$L__BB0_11;
	cvt.u32.u64 	%r19, %rd20;
	cvt.u32.u64 	%r20, %rd120;
	div.u32 	%r21, %r20, %r19;
	mul.lo.s32 	%r22, %r21, %r19;
	sub.s32 	%r23, %r20, %r22;
	cvt.u64.u32 	%rd122, %r21;
	cvt.u64.u32 	%rd123, %r23;
	bra.uni 	$L__BB0_12;
$L__BB0_11:
	div.u64 	%rd122, %rd120, %rd20;
	mul.lo.s64 	%rd91, %rd122, %rd20;
	sub.s64 	%rd123, %rd120, %rd91;
$L__BB0_12:
	st.global.u32 	[%rd117+-4], %rd123;
	ld.shared.v2.u64 	{%rd92, %rd27}, [%r54];
	add.s64 	%rd28, %rd92, 1;
	or.b64  	%rd93, %rd122, %rd28;
	and.b64  	%rd94, %rd93, -4294967296;
	setp.ne.s64 	%p7, %rd94, 0;
	@%p7 bra 	$L__BB0_14;
	cvt.u32.u64 	%r24, %rd28;
	cvt.u32.u64 	%r25, %rd122;
	div.u32 	%r26, %r25, %r24;
	mul.lo.s32 	%r27, %r26, %r24;
	sub.s32 	%r28, %r25, %r27;
	cvt.u64.u32 	%rd124, %r26;
	cvt.u64.u32 	%rd125, %r28;
	bra.uni 	$L__BB0_15;
$L__BB0_14:
	div.u64 	%rd124, %rd122, %rd28;
	mul.lo.s64 	%rd95, %rd124, %rd28;
	sub.s64 	%rd125, %rd122, %rd95;
$L__BB0_15:
	st.global.u32 	[%rd117], %rd125;
	add.s64 	%rd35, %rd27, 1;
	or.b64  	%rd96, %rd124, %rd35;
	and.b64  	%rd97, %rd96, -4294967296;
	setp.ne.s64 	%p8, %rd97, 0;
	@%p8 bra 	$L__BB0_17;
	cvt.u32.u64 	%r29, %rd35;
	cvt.u32.u64 	%r30, %rd124;
	div.u32 	%r31, %r30, %r29;
	mul.lo.s32 	%r32, %r31, %r29;
	sub.s32 	%r33, %r30, %r32;
	cvt.u64.u32 	%rd118, %r31;
	cvt.u64.u32 	%rd127, %r33;
	bra.uni 	$L__BB0_18;
$L__BB0_17:
	div.u64 	%rd118, %rd124, %rd35;
	mul.lo.s64 	%rd98, %rd118, %rd35;
	sub.s64 	%rd127, %rd124, %rd98;
$L__BB0_18:
	st.global.u32 	[%rd117+4], %rd127;
	add.s64 	%rd129, %rd129, 4;
	add.s64 	%rd99, %rd7, %rd129;
	add.s32 	%r54, %r54, 32;
	add.s64 	%rd117, %rd117, 16;
	setp.ne.s64 	%p9, %rd99, 1;
	@%p9 bra 	$L__BB0_6;
$L__BB0_19:
	setp.eq.s64 	%p10, %rd6, 0;
	@%p10 bra 	$L__BB0_33;
	setp.eq.s64 	%p11, %rd6, 1;
	@%p11 bra 	$L__BB0_28;
	cvt.u32.u64 	%r34, %rd129;
	shl.b32 	%r35, %r34, 3;
	mov.u32 	%r36, n_bounds_copy;
	add.s32 	%r3, %r36, %r35;
	ld.shared.u64 	%rd100, [%r3+-8];
	add.s64 	%rd46, %rd100, 1;
	or.b64  	%rd101, %rd118, %rd46;
	and.b64  	%rd102, %rd101, -4294967296;
	setp.ne.s64 	%p12, %rd102, 0;
	@%p12 bra 	$L__BB0_23;
	cvt.u32.u64 	%r37, %rd46;
	cvt.u32.u64 	%r38, %rd118;
	div.u32 	%r39, %r38, %r37;
	mul.lo.s32 	%r40, %r39, %r37;
	sub.s32 	%r41, %r38, %r40;
	cvt.u64.u32 	%rd130, %r39;
	cvt.u64.u32 	%rd131, %r41;
	bra.uni 	$L__BB0_24;
$L__BB0_23:
	div.u64 	%rd130, %rd118, %rd46;
	mul.lo.s64 	%rd103, %rd130, %rd46;
	sub.s64 	%rd131, %rd118, %rd103;
$L__BB0_24:
	add.s64 	%rd104, %rd4, %rd129;
	shl.b64 	%rd105, %rd104, 2;
	add.s64 	%rd53, %rd1, %rd105;
	st.global.u32 	[%rd53+-4], %rd131;
	ld.shared.u64 	%rd106, [%r3];
	add.s64 	%rd54, %rd106, 1;
	or.b64  	%rd107, %rd130, %rd54;
	and.b64  	%rd108, %rd107, -4294967296;
	setp.ne.s64 	%p13, %rd108, 0;
	@%p13 bra 	$L__BB0_26;
	cvt.u32.u64 	%r42, %rd54;
	cvt.u32.u64 	%r43, %rd130;
	div.u32 	%r44, %r43, %r42;
	mul.lo.s32 	%r45, %r44, %r42;
	sub.s32 	%r46, %r43, %r45;
	cvt.u64.u32 	%rd118, %r44;
	cvt.u64.u32 	%rd133, %r46;
	bra.uni 	$L__BB0_27;
$L__BB0_26:
	div.u64 	%rd118, %rd130, %rd54;
	mul.lo.s64 	%rd109, %rd118, %rd54;
	sub.s64 	%rd133, %rd130, %rd109;
$L__BB0_27:
	st.global.u32 	[%rd53], %rd133;
	add.s64 	%rd129, %rd129, 2;
$L__BB0_28:
	and.b64  	%rd110, %rd5, 1;
	setp.eq.b64 	%p14, %rd110, 1;
	not.pred 	%p15, %p14;
	@%p15 bra 	$L__BB0_33;
	cvt.u32.u64 	%r47, %rd129;
	shl.b32 	%r48, %r47, 3;
	mov.u32 	%r49, n_bounds_copy;
	add.s32 	%r50, %r49, %r48;
	ld.shared.u64 	%rd111, [%r50+-8];
	add.s64 	%rd64, %rd111, 1;
	or.b64  	%rd112, %rd118, %rd64;
	and.b64  	%rd113, %rd112, -4294967296;
	setp.ne.s64 	%p16, %rd113, 0;
	@%p16 bra 	$L__BB0_31;
	cvt.u32.u64 	%r51, %rd64;
	cvt.u32.u64 	%r52, %rd118;
	rem.u32 	%r53, %r52, %r51;
	cvt.u64.u32 	%rd136, %r53;
	bra.uni 	$L__BB0_32;
$L__BB0_31:
	rem.u64 	%rd136, %rd118, %rd64;
$L__BB0_32:
	add.s64 	%rd114, %rd4, %rd129;
	shl.b64 	%rd115, %rd114, 2;
	add.s64 	%rd116, %rd1, %rd115;
	st.global.u32 	[%rd116+-4], %rd136;
$L__BB0_33:
	ret;

}
	// .globl	_Z29cme_component_get_nnz_per_rowPiS_immS_Pm
.visible .entry _Z29cme_component_get_nnz_per_rowPiS_immS_Pm(
	.param .u64 .ptr .align 1 _Z29cme_component_get_nnz_per_rowPiS_immS_Pm_param_0,
	.param .u64 .ptr .align 1 _Z29cme_component_get_nnz_per_rowPiS_immS_Pm_param_1,
	.param .u32 _Z29cme_component_get_nnz_per_rowPiS_immS_Pm_param_2,
	.param .u64 _Z29cme_component_get_nnz_per_rowPiS_immS_Pm_param_3,
	.param .u64 _Z29cme_component_get_nnz_per_rowPiS_immS_Pm_param_4,
	.param .u64 .ptr .align 1 _Z29cme_component_get_nnz_per_rowPiS_immS_Pm_param_5,
	.param .u64 .ptr .align 1 _Z29cme_component_get_nnz_per_rowPiS_immS_Pm_param_6
)
{
	.reg .pred 	%p<87>;
	.reg .b16 	%rs<81>;
	.reg .b32 	%r<224>;
	.reg .b64 	%rd<295>;

	ld.param.u64 	%rd119, [_Z29cme_component_get_nnz_per_rowPiS_immS_Pm_param_0];
	ld.param.u64 	%rd122, [_Z29cme_component_get_nnz_per_rowPiS_immS_Pm_param_1];
	ld.param.u32 	%r44, [_Z29cme_component_get_nnz_per_rowPiS_immS_Pm_param_2];
	ld.param.u64 	%rd120, [_Z29cme_component_get_nnz_per_rowPiS_immS_Pm_param_3];
	ld.param.u64 	%rd121, [_Z29cme_component_get_nnz_per_rowPiS_immS_Pm_param_4];
	ld.param.u64 	%rd123, [_Z29cme_component_get_nnz_per_rowPiS_immS_Pm_param_5];
	ld.param.u64 	%rd124, [_Z29cme_component_get_nnz_per_rowPiS_immS_Pm_param_6];
	cvta.to.global.u64 	%rd1, %rd124;
	cvta.to.global.u64 	%rd2, %rd122;
	cvta.to.global.u64 	%rd3, %rd123;
	mov.u32 	%r45, %ntid.x;
	mov.u32 	%r46, %ctaid.x;
	mov.u32 	%r47, %tid.x;
	mad.lo.s32 	%r48, %r45, %r46, %r47;
	cvt.u64.u32 	%rd4, %r48;
	setp.eq.s64 	%p3, %rd121, 0;
	@%p3 bra 	$L__BB1_13;
	and.b64  	%rd5, %rd121, 15;
	setp.lt.u64 	%p4, %rd121, 16;
	mov.b64 	%rd261, 0;
	@%p4 bra 	$L__BB1_4;
	and.b64  	%rd261, %rd121, -16;
	mov.u32 	%r50, fsp_bounds_copy;
	add.s32 	%r211, %r50, 64;
	add.s64 	%rd258, %rd1, 64;
	mov.u64 	%rd259, %rd261;
$L__BB1_3:
	.pragma "nounroll";
	ld.global.u64 	%rd126, [%rd258+-64];
	ld.global.u64 	%rd127, [%rd258+-56];
	st.shared.v2.u64 	[%r211+-64], {%rd126, %rd127};
	ld.global.u64 	%rd128, [%rd258+-48];
	ld.global.u64 	%rd129, [%rd258+-40];
	st.shared.v2.u64 	[%r211+-48], {%rd128, %rd129};
	ld.global.u64 	%rd130, [%rd258+-32];
	ld.global.u64 	%rd131, [%rd258+-24];
	st.shared.v2.u64 	[%r211+-32], {%rd130, %rd131};
	ld.global.u64 	%rd132, [%rd258+-16];
	ld.global.u64 	%rd133, [%rd258+-8];
	st.shared.v2.u64 	[%r211+-16], {%rd132, %rd133};
	ld.global.u64 	%rd134, [%rd258];
	ld.global.u64 	%rd135, [%rd258+8];
	st.shared.v2.u64 	[%r211], {%rd134, %rd135};
	ld.global.u64 	%rd136, [%rd258+16];
	ld.global.u64 	%rd137, [%rd258+24];
	st.shared.v2.u64 	[%r211+16], {%rd136, %rd137};
	ld.global.u64 	%rd138, [%rd258+32];
	ld.global.u64 	%rd139, [%rd258+40];
	st.shared.v2.u64 	[%r211+32], {%rd138, %rd139};
	ld.global.u64 	%rd140, [%rd258+48];
	ld.global.u64 	%rd141, [%rd258+56];
	st.shared.v2.u64 	[%r211+48], {%rd140, %rd141};
	add.s64 	%rd259, %rd259, -16;
	add.s64 	%rd258, %rd258, 128;
	add.s32 	%r211, %r211, 128;
	setp.ne.s64 	%p5, %rd259, 0;
	@%p5 bra 	$L__BB1_3;
$L__BB1_4:
	setp.eq.s64 	%p6, %rd5, 0;
	@%p6 bra 	$L__BB1_13;
	and.b64  	%rd13, %rd121, 7;
	setp.lt.u64 	%p7, %rd5, 8;
	@%p7 bra 	$L__BB1_7;
	shl.b64 	%rd142, %rd261, 3;
	add.s64 	%rd143, %rd1, %rd142;
	ld.global.u64 	%rd144, [%rd143];
	cvt.u32.u64 	%r51, %rd261;
	shl.b32 	%r52, %r51, 3;
	mov.u32 	%r53, fsp_bounds_copy;
	add.s32 	%r54, %r53, %r52;
	st.shared.u64 	[%r54], %rd144;
	ld.global.u64 	%rd145, [%rd143+8];
	st.shared.u64 	[%r54+8], %rd145;
	ld.global.u64 	%rd146, [%rd143+16];
	st.shared.u64 	[%r54+16], %rd146;
	ld.global.u64 	%rd147, [%rd143+24];
	st.shared.u64 	[%r54+24], %rd147;
	ld.global.u64 	%rd148, [%rd143+32];
	st.shared.u64 	[%r54+32], %rd148;
	ld.global.u64 	%rd149, [%rd143+40];
	st.shared.u64 	[%r54+40], %rd149;
	ld.global.u64 	%rd150, [%rd143+48];
	st.shared.u64 	[%r54+48], %rd150;
	ld.global.u64 	%rd151, [%rd143+56];
	st.shared.u64 	[%r54+56], %rd151;
	add.s64 	%rd261, %rd261, 8;
$L__BB1_7:
	setp.eq.s64 	%p8, %rd13, 0;
	@%p8 bra 	$L__BB1_13;
	and.b64  	%rd263, %rd121, 3;
	setp.lt.u64 	%p9, %rd13, 4;
	@%p9 bra 	$L__BB1_10;
	shl.b64 	%rd152, %rd261, 3;
	add.s64 	%rd153, %rd1, %rd152;
	ld.global.u64 	%rd154, [%rd153];
	cvt.u32.u64 	%r55, %rd261;
	shl.b32 	%r56, %r55, 3;
	mov.u32 	%r57, fsp_bounds_copy;
	add.s32 	%r58, %r57, %r56;
	st.shared.u64 	[%r58], %rd154;
	ld.global.u64 	%rd155, [%rd153+8];
	st.shared.u64 	[%r58+8], %rd155;
	ld.global.u64 	%rd156, [%rd153+16];
	st.shared.u64 	[%r58+16], %rd156;
	ld.global.u64 	%rd157, [%rd153+24];
	st.shared.u64 	[%r58+24], %rd157;
	add.s64 	%rd261, %rd261, 4;
$L__BB1_10:
	setp.eq.s64 	%p10, %rd263, 0;
	@%p10 bra 	$L__BB1_13;
	cvt.u32.u64 	%r59, %rd261;
	shl.b32 	%r60, %r59, 3;
	mov.u32 	%r61, fsp_bounds_copy;
	add.s32 	%r212, %r61, %r60;
	shl.b64 	%rd158, %rd261, 3;
	add.s64 	%rd264, %rd1, %rd158;
$L__BB1_12:
	.pragma "nounroll";
	ld.global.u64 	%rd159, [%rd264];
	st.shared.u64 	[%r212], %rd159;
	add.s32 	%r212, %r212, 8;
	add.s64 	%rd264, %rd264, 8;
	add.s64 	%rd263, %rd263, -1;
	setp.ne.s64 	%p11, %rd263, 0;
	@%p11 bra 	$L__BB1_12;
$L__BB1_13:
	setp.le.u64 	%p12, %rd120, %rd4;
	@%p12 bra 	$L__BB1_119;
	setp.eq.s64 	%p13, %rd121, 0;
	mul.lo.s64 	%rd24, %rd121, %rd4;
	shl.b64 	%rd160, %rd24, 2;
	add.s64 	%rd25, %rd3, %rd160;
	@%p13 bra 	$L__BB1_44;
	add.s64 	%rd162, %rd121, 1;
	max.u64 	%rd163, %rd162, 2;
	add.s64 	%rd26, %rd163, -1;
	add.s64 	%rd164, %rd163, -2;
	setp.lt.u64 	%p14, %rd164, 3;
	mov.b64 	%rd277, 1;
	mov.u64 	%rd266, %rd4;
	@%p14 bra 	$L__BB1_30;
	add.s64 	%rd167, %rd160, %rd3;
	add.s64 	%rd265, %rd167, 8;
	mov.u32 	%r63, fsp_bounds_copy;
	add.s32 	%r213, %r63, 16;
	mov.b64 	%rd277, 1;
	mov.u64 	%rd266, %rd4;
$L__BB1_17:
	.pragma "nounroll";
	ld.shared.v2.u64 	{%rd168, %rd31}, [%r213+-16];
	add.s64 	%rd32, %rd168, 1;
	or.b64  	%rd169, %rd266, %rd32;
	and.b64  	%rd170, %rd169, -4294967296;
	setp.ne.s64 	%p15, %rd170, 0;
	@%p15 bra 	$L__BB1_19;
	cvt.u32.u64 	%r64, %rd32;
	cvt.u32.u64 	%r65, %rd266;
	div.u32 	%r66, %r65, %r64;
	mul.lo.s32 	%r67, %r66, %r64;
	sub.s32 	%r68, %r65, %r67;
	cvt.u64.u32 	%rd268, %r66;
	cvt.u64.u32 	%rd269, %r68;
	bra.uni 	$L__BB1_20;
$L__BB1_19:
	div.u64 	%rd268, %rd266, %rd32;
	mul.lo.s64 	%rd171, %rd268, %rd32;
	sub.s64 	%rd269, %rd266, %rd171;
$L__BB1_20:
	st.global.u32 	[%rd265+-8], %rd269;
	add.s64 	%rd39, %rd31, 1;
	or.b64  	%rd172, %rd268, %rd39;
	and.b64  	%rd173, %rd172, -4294967296;
	setp.ne.s64 	%p16, %rd173, 0;
	@%p16 bra 	$L__BB1_22;
	cvt.u32.u64 	%r69, %rd39;
	cvt.u32.u64 	%r70, %rd268;
	div.u32 	%r71, %r70, %r69;
	mul.lo.s32 	%r72, %r71, %r69;
	sub.s32 	%r73, %r70, %r72;
	cvt.u64.u32 	%rd270, %r71;
	cvt.u64.u32 	%rd271, %r73;
	bra.uni 	$L__BB1_23;
$L__BB1_22:
	div.u64 	%rd270, %rd268, %rd39;
	mul.lo.s64 	%rd174, %rd270, %rd39;
	sub.s64 	%rd271, %rd268, %rd174;
$L__BB1_23:
	st.global.u32 	[%rd265+-4], %rd271;
	ld.shared.v2.u64 	{%rd175, %rd46}, [%r213];
	add.s64 	%rd47, %rd175, 1;
	or.b64  	%rd176, %rd270, %rd47;
	and.b64  	%rd177, %rd176, -4294967296;
	setp.ne.s64 	%p17, %rd177, 0;
	@%p17 bra 	$L__BB1_25;
	cvt.u32.u64 	%r74, %rd47;
	cvt.u32.u64 	%r75, %rd270;
	div.u32 	%r76, %r75, %r74;
	mul.lo.s32 	%r77, %r76, %r74;
	sub.s32 	%r78, %r75, %r77;
	cvt.u64.u32 	%rd272, %r76;
	cvt.u64.u32 	%rd273, %r78;
	bra.uni 	$L__BB1_26;
$L__BB1_25:
	div.u64 	%rd272, %rd270, %rd47;
	mul.lo.s64 	%rd178, %rd272, %rd47;
	sub.s64 	%rd273, %rd270, %rd178;
$L__BB1_26:
	st.global.u32 	[%rd265], %rd273;
	add.s64 	%rd54, %rd46, 1;
	or.b64  	%rd179, %rd272, %rd54;
	and.b64  	%rd180, %rd179, -4294967296;
	setp.ne.s64 	%p18, %rd180, 0;
	@%p18 bra 	$L__BB1_28;
	cvt.u32.u64 	%r79, %rd54;
	cvt.u32.u64 	%r80, %rd272;
	div.u32 	%r81, %r80, %r79;
	mul.lo.s32 	%r82, %r81, %r79;
	sub.s32 	%r83, %r80, %r82;
	cvt.u64.u32 	%rd266, %r81;
	cvt.u64.u32 	%rd275, %r83;
	bra.uni 	$L__BB1_29;
$L__BB1_28:
	div.u64 	%rd266, %rd272, %rd54;
	mul.lo.s64 	%rd181, %rd266, %rd54;
	sub.s64 	%rd275, %rd272, %rd181;
$L__BB1_29:
	st.global.u32 	[%rd265+4], %rd275;
	add.s64 	%rd277, %rd277, 4;
	and.b64  	%rd182, %rd26, -4;
	sub.s64 	%rd183, %rd277, %rd182;
	add.s32 	%r213, %r213, 32;
	add.s64 	%rd265, %rd265, 16;
	setp.ne.s64 	%p19, %rd183, 1;
	@%p19 bra 	$L__BB1_17;
$L__BB1_30:
	and.b64  	%rd65, %rd26, 3;
	setp.eq.s64 	%p20, %rd65, 0;
	@%p20 bra 	$L__BB1_44;
	setp.eq.s64 	%p21, %rd65, 1;
	@%p21 bra 	$L__BB1_39;
	cvt.u32.u64 	%r84, %rd277;
	shl.b32 	%r85, %r84, 3;
	mov.u32 	%r86, fsp_bounds_copy;
	add.s32 	%r8, %r86, %r85;
	ld.shared.u64 	%rd184, [%r8+-8];
	add.s64 	%rd66, %rd184, 1;
	or.b64  	%rd185, %rd266, %rd66;
	and.b64  	%rd186, %rd185, -4294967296;
	setp.ne.s64 	%p22, %rd186, 0;
	@%p22 bra 	$L__BB1_34;
	cvt.u32.u64 	%r87, %rd66;
	cvt.u32.u64 	%r88, %rd266;
	div.u32 	%r89, %r88, %r87;
	mul.lo.s32 	%r90, %r89, %r87;
	sub.s32 	%r91, %r88, %r90;
	cvt.u64.u32 	%rd278, %r89;
	cvt.u64.u32 	%rd279, %r91;
	bra.uni 	$L__BB1_35;
$L__BB1_34:
	div.u64 	%rd278, %rd266, %rd66;
	mul.lo.s64 	%rd187, %rd278, %rd66;
	sub.s64 	%rd279, %rd266, %rd187;
$L__BB1_35:
	shl.b64 	%rd188, %rd277, 2;
	add.s64 	%rd73, %rd25, %rd188;
	st.global.u32 	[%rd73+-4], %rd279;
	ld.shared.u64 	%rd189, [%r8];
	add.s64 	%rd74, %rd189, 1;
	or.b64  	%rd190, %rd278, %rd74;
	and.b64  	%rd191, %rd190, -4294967296;
	setp.ne.s64 	%p23, %rd191, 0;
	@%p23 bra 	$L__BB1_37;
	cvt.u32.u64 	%r92, %rd74;
	cvt.u32.u64 	%r93, %rd278;
	div.u32 	%r94, %r93, %r92;
	mul.lo.s32 	%r95, %r94, %r92;
	sub.s32 	%r96, %r93, %r95;
	cvt.u64.u32 	%rd266, %r94;
	cvt.u64.u32 	%rd281, %r96;
	bra.uni 	$L__BB1_38;
$L__BB1_37:
	div.u64 	%rd266, %rd278, %rd74;
	mul.lo.s64 	%rd192, %rd266, %rd74;
	sub.s64 	%rd281, %rd278, %rd192;
$L__BB1_38:
	st.global.u32 	[%rd73], %rd281;
	add.s64 	%rd277, %rd277, 2;
$L__BB1_39:
	and.b64  	%rd193, %rd26, 1;
	setp.eq.b64 	%p24, %rd193, 1;
	not.pred 	%p25, %p24;
	@%p25 bra 	$L__BB1_44;
	cvt.u32.u64 	%r97, %rd277;
	shl.b32 	%r98, %r97, 3;
	mov.u32 	%r99, fsp_bounds_copy;
	add.s32 	%r100, %r99, %r98;
	ld.shared.u64 	%rd194, [%r100+-8];
	add.s64 	%rd84, %rd194, 1;
	or.b64  	%rd195, %rd266, %rd84;
	and.b64  	%rd196, %rd195, -4294967296;
	setp.ne.s64 	%p26, %rd196, 0;
	@%p26 bra 	$L__BB1_42;
	cvt.u32.u64 	%r101, %rd84;
	cvt.u32.u64 	%r102, %rd266;
	rem.u32 	%r103, %r102, %r101;
	cvt.u64.u32 	%rd284, %r103;
	bra.uni 	$L__BB1_43;
$L__BB1_42:
	rem.u64 	%rd284, %rd266, %rd84;
$L__BB1_43:
	shl.b64 	%rd197, %rd277, 2;
	add.s64 	%rd198, %rd25, %rd197;
	st.global.u32 	[%rd198+-4], %rd284;
$L__BB1_44:
	setp.gt.s32 	%p27, %r44, 1;
	@%p27 bra 	$L__BB1_48;
	setp.eq.s32 	%p30, %r44, 0;
	@%p30 bra 	$L__BB1_51;
	setp.eq.s32 	%p31, %r44, 1;
	@%p31 bra 	$L__BB1_47;
	bra.uni 	$L__BB1_53;
$L__BB1_47:
	ld.global.u32 	%r108, [%rd25];
	add.s32 	%r109, %r108, 1;
	st.global.u32 	[%rd25], %r109;
	bra.uni 	$L__BB1_53;
$L__BB1_48:
	setp.eq.s32 	%p28, %r44, 2;
	@%p28 bra 	$L__BB1_52;
	setp.eq.s32 	%p29, %r44, 3;
	@%p29 bra 	$L__BB1_50;
	bra.uni 	$L__BB1_53;
$L__BB1_50:
	ld.global.u32 	%r104, [%rd25+4];
	add.s32 	%r105, %r104, 1;
	st.global.u32 	[%rd25+4], %r105;
	bra.uni 	$L__BB1_53;
$L__BB1_51:
	ld.global.u32 	%r110, [%rd25];
	add.s32 	%r111, %r110, -1;
	st.global.u32 	[%rd25], %r111;
	bra.uni 	$L__BB1_53;
$L__BB1_52:
	ld.global.u32 	%r106, [%rd25+4];
	add.s32 	%r107, %r106, -1;
	st.global.u32 	[%rd25+4], %r107;
$L__BB1_53:
	setp.eq.s64 	%p33, %rd121, 0;
	mov.pred 	%p86, 0;
	@%p33 bra 	$L__BB1_95;
	and.b64  	%rd88, %rd121, 7;
	setp.lt.u64 	%p34, %rd121, 8;
	mov.b16 	%rs59, 1;
	mov.b64 	%rd288, 0;
	@%p34 bra 	$L__BB1_73;
	and.b64  	%rd288, %rd121, -8;
	add.s64 	%rd201, %rd160, %rd3;
	add.s64 	%rd285, %rd201, 16;
	mov.u32 	%r113, fsp_bounds_copy;
	add.s32 	%r214, %r113, 32;
	mov.b16 	%rs59, 1;
	mov.u64 	%rd286, %rd288;
$L__BB1_56:
	.pragma "nounroll";
	ld.global.u32 	%r10, [%rd285+-16];
	setp.lt.s32 	%p35, %r10, 0;
	mov.b16 	%rs60, 0;
	@%p35 bra 	$L__BB1_58;
	ld.shared.u64 	%rd202, [%r214+-32];
	cvt.u64.u32 	%rd203, %r10;
	setp.lt.u64 	%p36, %rd202, %rd203;
	selp.b16 	%rs60, 0, %rs59, %p36;
$L__BB1_58:
	ld.global.u32 	%r11, [%rd285+-12];
	setp.lt.s32 	%p37, %r11, 0;
	mov.b16 	%rs61, 0;
	@%p37 bra 	$L__BB1_60;
	ld.shared.u64 	%rd204, [%r214+-24];
	cvt.u64.u32 	%rd205, %r11;
	setp.lt.u64 	%p38, %rd204, %rd205;
	selp.b16 	%rs61, 0, %rs60, %p38;
$L__BB1_60:
	ld.global.u32 	%r12, [%rd285+-8];
	setp.lt.s32 	%p39, %r12, 0;
	mov.b16 	%rs62, 0;
	@%p39 bra 	$L__BB1_62;
	ld.shared.u64 	%rd206, [%r214+-16];
	cvt.u64.u32 	%rd207, %r12;
	setp.lt.u64 	%p40, %rd206, %rd207;
	selp.b16 	%rs62, 0, %rs61, %p40;
$L__BB1_62:
	ld.global.u32 	%r13, [%rd285+-4];
	setp.lt.s32 	%p41, %r13, 0;
	mov.b16 	%rs63, 0;
	@%p41 bra 	$L__BB1_64;
	ld.shared.u64 	%rd208, [%r214+-8];
	cvt.u64.u32 	%rd209, %r13;
	setp.lt.u64 	%p42, %rd208, %rd209;
	selp.b16 	%rs63, 0, %rs62, %p42;
$L__BB1_64:
	ld.global.u32 	%r14, [%rd285];
	setp.lt.s32 	%p43, %r14, 0;
	mov.b16 	%rs64, 0;
	@%p43 bra 	$L__BB1_66;
	ld.shared.u64 	%rd210, [%r214];
	cvt.u64.u32 	%rd211, %r14;
	setp.lt.u64 	%p44, %rd210, %rd211;
	selp.b16 	%rs64, 0, %rs63, %p44;
$L__BB1_66:
	ld.global.u32 	%r15, [%rd285+4];
	setp.lt.s32 	%p45, %r15, 0;
	mov.b16 	%rs65, 0;
	@%p45 bra 	$L__BB1_68;
	ld.shared.u64 	%rd212, [%r214+8];
	cvt.u64.u32 	%rd213, %r15;
	setp.lt.u64 	%p46, %rd212, %rd213;
	selp.b16 	%rs65, 0, %rs64, %p46;
$L__BB1_68:
	ld.global.u32 	%r16, [%rd285+8];
	setp.lt.s32 	%p47, %r16, 0;
	mov.b16 	%rs66, 0;
	@%p47 bra 	$L__BB1_70;
	ld.shared.u64 	%rd214, [%r214+16];
	cvt.u64.u32 	%rd215, %r16;
	setp.lt.u64 	%p48, %rd214, %rd215;
	selp.b16 	%rs66, 0, %rs65, %p48;
$L__BB1_70:
	ld.global.u32 	%r17, [%rd285+12];
	setp.lt.s32 	%p49, %r17, 0;
	mov.b16 	%rs59, 0;
	@%p49 bra 	$L__BB1_72;
	ld.shared.u64 	%rd216, [%r214+24];
	cvt.u64.u32 	%rd217, %r17;
	setp.lt.u64 	%p50, %rd216, %rd217;
	selp.b16 	%rs59, 0, %rs66, %p50;
$L__BB1_72:
	add.s64 	%rd286, %rd286, -8;
	add.s64 	%rd285, %rd285, 32;
	add.s32 	%r214, %r214, 64;
	setp.ne.s64 	%p51, %rd286, 0;
	@%p51 bra 	$L__BB1_56;
$L__BB1_73:
	setp.eq.s64 	%p52, %rd88, 0;
	@%p52 bra 	$L__BB1_94;
	and.b64  	%rd96, %rd121, 3;
	setp.lt.u64 	%p53, %rd88, 4;
	@%p53 bra 	$L__BB1_84;
	shl.b64 	%rd218, %rd288, 2;
	add.s64 	%rd97, %rd25, %rd218;
	ld.global.u32 	%r19, [%rd97];
	setp.lt.s32 	%p54, %r19, 0;
	cvt.u32.u64 	%r114, %rd288;
	shl.b32 	%r115, %r114, 3;
	mov.u32 	%r116, fsp_bounds_copy;
	add.s32 	%r20, %r116, %r115;
	mov.b16 	%rs70, 0;
	@%p54 bra 	$L__BB1_77;
	ld.shared.u64 	%rd219, [%r20];
	cvt.u64.u32 	%rd220, %r19;
	setp.lt.u64 	%p55, %rd219, %rd220;
	selp.b16 	%rs70, 0, %rs59, %p55;
$L__BB1_77:
	ld.global.u32 	%r21, [%rd97+4];
	setp.lt.s32 	%p56, %r21, 0;
	mov.b16 	%rs71, 0;
	@%p56 bra 	$L__BB1_79;
	ld.shared.u64 	%rd221, [%r20+8];
	cvt.u64.u32 	%rd222, %r21;
	setp.lt.u64 	%p57, %rd221, %rd222;
	selp.b16 	%rs71, 0, %rs70, %p57;
$L__BB1_79:
	ld.global.u32 	%r22, [%rd97+8];
	setp.lt.s32 	%p58, %r22, 0;
	mov.b16 	%rs72, 0;
	@%p58 bra 	$L__BB1_81;
	ld.shared.u64 	%rd223, [%r20+16];
	cvt.u64.u32 	%rd224, %r22;
	setp.lt.u64 	%p59, %rd223, %rd224;
	selp.b16 	%rs72, 0, %rs71, %p59;
$L__BB1_81:
	ld.global.u32 	%r23, [%rd97+12];
	setp.lt.s32 	%p60, %r23, 0;
	mov.b16 	%rs59, 0;
	@%p60 bra 	$L__BB1_83;
	ld.shared.u64 	%rd225, [%r20+24];
	cvt.u64.u32 	%rd226, %r23;
	setp.lt.u64 	%p61, %rd225, %rd226;
	selp.b16 	%rs59, 0, %rs72, %p61;
$L__BB1_83:
	add.s64 	%rd288, %rd288, 4;
$L__BB1_84:
	setp.eq.s64 	%p62, %rd96, 0;
	@%p62 bra 	$L__BB1_94;
	setp.eq.s64 	%p63, %rd96, 1;
	mov.u16 	%rs79, %rs59;
	@%p63 bra 	$L__BB1_91;
	shl.b64 	%rd227, %rd288, 2;
	add.s64 	%rd100, %rd25, %rd227;
	ld.global.u32 	%r24, [%rd100];
	setp.lt.s32 	%p64, %r24, 0;
	cvt.u32.u64 	%r117, %rd288;
	shl.b32 	%r118, %r117, 3;
	mov.u32 	%r119, fsp_bounds_copy;
	add.s32 	%r25, %r119, %r118;
	mov.b16 	%rs76, 0;
	@%p64 bra 	$L__BB1_88;
	ld.shared.u64 	%rd228, [%r25];
	cvt.u64.u32 	%rd229, %r24;
	setp.lt.u64 	%p65, %rd228, %rd229;
	selp.b16 	%rs76, 0, %rs59, %p65;
$L__BB1_88:
	ld.global.u32 	%r26, [%rd100+4];
	setp.lt.s32 	%p66, %r26, 0;
	mov.b16 	%rs59, 0;
	@%p66 bra 	$L__BB1_90;
	ld.shared.u64 	%rd230, [%r25+8];
	cvt.u64.u32 	%rd231, %r26;
	setp.lt.u64 	%p67, %rd230, %rd231;
	selp.b16 	%rs59, 0, %rs76, %p67;
$L__BB1_90:
	add.s64 	%rd288, %rd288, 2;
	mov.u16 	%rs79, %rs59;
$L__BB1_91:
	and.b64  	%rd232, %rd121, 1;
	setp.eq.b64 	%p68, %rd232, 1;
	not.pred 	%p69, %p68;
	@%p69 bra 	$L__BB1_94;
	shl.b64 	%rd233, %rd288, 2;
	add.s64 	%rd234, %rd25, %rd233;
	ld.global.u32 	%r27, [%rd234];
	setp.lt.s32 	%p70, %r27, 0;
	mov.b16 	%rs59, 0;
	@%p70 bra 	$L__BB1_94;
	cvt.u32.u64 	%r120, %rd288;
	shl.b32 	%r121, %r120, 3;
	mov.u32 	%r122, fsp_bounds_copy;
	add.s32 	%r123, %r122, %r121;
	ld.shared.u64 	%rd235, [%r123];
	cvt.u64.u32 	%rd236, %r27;
	setp.lt.u64 	%p71, %rd235, %rd236;
	selp.b16 	%rs59, 0, %rs79, %p71;
$L__BB1_94:
	and.b16  	%rs58, %rs59, 255;
	setp.eq.s16 	%p86, %rs58, 0;
$L__BB1_95:
	cvta.to.global.u64 	%rd237, %rd119;
	shl.b64 	%rd238, %rd4, 2;
	add.s64 	%rd103, %rd237, %rd238;
	mov.b32 	%r124, 1;
	st.global.u32 	[%rd103], %r124;
	@%p86 bra 	$L__BB1_109;
	setp.eq.s64 	%p72, %rd121, 0;
	add.s64 	%rd104, %rd2, %rd238;
	mov.b32 	%r125, 0;
	st.global.u32 	[%rd104], %r125;
	@%p72 bra 	$L__BB1_108;
	add.s64 	%rd241, %rd121, 1;
	max.u64 	%rd242, %rd241, 2;
	add.s64 	%rd105, %rd242, -1;
	add.s64 	%rd243, %rd242, -2;
	and.b64  	%rd106, %rd105, 7;
	setp.lt.u64 	%p73, %rd243, 7;
	mov.b32 	%r219, 1;
	mov.b64 	%rd292, 1;
	mov.b32 	%r218, 0;
	@%p73 bra 	$L__BB1_100;
	and.b64  	%rd245, %rd105, -8;
	neg.s64 	%rd107, %rd245;
	add.s64 	%rd247, %rd160, %rd3;
	add.s64 	%rd290, %rd247, 16;
	mov.u32 	%r131, fsp_bounds_copy;
	add.s32 	%r215, %r131, 32;
	mov.b32 	%r219, 1;
	mov.b64 	%rd292, 1;
	mov.b32 	%r218, 0;
$L__BB1_99:
	.pragma "nounroll";
	ld.global.u32 	%r132, [%rd290+-16];
	mad.lo.s32 	%r133, %r132, %r219, %r218;
	st.global.u32 	[%rd104], %r133;
	ld.shared.v4.u32 	{%r134, %r135, %r136, %r137}, [%r215+-32];
	mad.lo.s32 	%r138, %r219, %r134, %r219;
	ld.global.u32 	%r139, [%rd290+-12];
	mad.lo.s32 	%r140, %r139, %r138, %r133;
	st.global.u32 	[%rd104], %r140;
	mad.lo.s32 	%r141, %r138, %r136, %r138;
	ld.global.u32 	%r142, [%rd290+-8];
	mad.lo.s32 	%r143, %r142, %r141, %r140;
	st.global.u32 	[%rd104], %r143;
	ld.shared.v4.u32 	{%r144, %r145, %r146, %r147}, [%r215+-16];
	mad.lo.s32 	%r148, %r141, %r144, %r141;
	ld.global.u32 	%r149, [%rd290+-4];
	mad.lo.s32 	%r150, %r149, %r148, %r143;
	st.global.u32 	[%rd104], %r150;
	mad.lo.s32 	%r151, %r148, %r146, %r148;
	ld.global.u32 	%r152, [%rd290];
	mad.lo.s32 	%r153, %r152, %r151, %r150;
	st.global.u32 	[%rd104], %r153;
	ld.shared.v4.u32 	{%r154, %r155, %r156, %r157}, [%r215];
	mad.lo.s32 	%r158, %r151, %r154, %r151;
	ld.global.u32 	%r159, [%rd290+4];
	mad.lo.s32 	%r160, %r159, %r158, %r153;
	st.global.u32 	[%rd104], %r160;
	mad.lo.s32 	%r161, %r158, %r156, %r158;
	ld.global.u32 	%r162, [%rd290+8];
	mad.lo.s32 	%r163, %r162, %r161, %r160;
	st.global.u32 	[%rd104], %r163;
	ld.shared.v4.u32 	{%r164, %r165, %r166, %r167}, [%r215+16];
	mad.lo.s32 	%r168, %r161, %r164, %r161;
	ld.global.u32 	%r169, [%rd290+12];
	mad.lo.s32 	%r218, %r169, %r168, %r163;
	st.global.u32 	[%rd104], %r218;
	mad.lo.s32 	%r219, %r168, %r166, %r168;
	add.s64 	%rd292, %rd292, 8;
	add.s64 	%rd248, %rd107, %rd292;
	add.s32 	%r215, %r215, 64;
	add.s64 	%rd290, %rd290, 32;
	setp.ne.s64 	%p74, %rd248, 1;
	@%p74 bra 	$L__BB1_99;
$L__BB1_100:
	setp.eq.s64 	%p75, %rd106, 0;
	@%p75 bra 	$L__BB1_108;
	and.b64  	%rd114, %rd105, 3;
	setp.lt.u64 	%p76, %rd106, 4;
	@%p76 bra 	$L__BB1_103;
	shl.b64 	%rd249, %rd292, 2;
	add.s64 	%rd250, %rd25, %rd249;
	ld.global.u32 	%r170, [%rd250+-4];
	mad.lo.s32 	%r171, %r170, %r219, %r218;
	st.global.u32 	[%rd104], %r171;
	cvt.u32.u64 	%r172, %rd292;
	shl.b32 	%r173, %r172, 3;
	mov.u32 	%r174, fsp_bounds_copy;
	add.s32 	%r175, %r174, %r173;
	ld.shared.u32 	%r176, [%r175+-8];
	mad.lo.s32 	%r177, %r219, %r176, %r219;
	ld.global.u32 	%r178, [%rd250];
	mad.lo.s32 	%r179, %r178, %r177, %r171;
	st.global.u32 	[%rd104], %r179;
	ld.shared.u32 	%r180, [%r175];
	mad.lo.s32 	%r181, %r177, %r180, %r177;
	ld.global.u32 	%r182, [%rd250+4];
	mad.lo.s32 	%r183, %r182, %r181, %r179;
	st.global.u32 	[%rd104], %r183;
	ld.shared.u32 	%r184, [%r175+8];
	mad.lo.s32 	%r185, %r181, %r184, %r181;
	ld.global.u32 	%r186, [%rd250+8];
	mad.lo.s32 	%r218, %r186, %r185, %r183;
	st.global.u32 	[%rd104], %r218;
	ld.shared.u32 	%r187, [%r175+16];
	mad.lo.s32 	%r219, %r185, %r187, %r185;
	add.s64 	%rd292, %rd292, 4;
$L__BB1_103:
	setp.eq.s64 	%p77, %rd114, 0;
	@%p77 bra 	$L__BB1_108;
	setp.eq.s64 	%p78, %rd114, 1;
	@%p78 bra 	$L__BB1_106;
	shl.b64 	%rd251, %rd292, 2;
	add.s64 	%rd252, %rd25, %rd251;
	ld.global.u32 	%r188, [%rd252+-4];
	mad.lo.s32 	%r189, %r188, %r219, %r218;
	st.global.u32 	[%rd104], %r189;
	cvt.u32.u64 	%r190, %rd292;
	shl.b32 	%r191, %r190, 3;
	mov.u32 	%r192, fsp_bounds_copy;
	add.s32 	%r193, %r192, %r191;
	ld.shared.u32 	%r194, [%r193+-8];
	mad.lo.s32 	%r195, %r219, %r194, %r219;
	ld.global.u32 	%r196, [%rd252];
	mad.lo.s32 	%r218, %r196, %r195, %r189;
	st.global.u32 	[%rd104], %r218;
	ld.shared.u32 	%r197, [%r193];
	mad.lo.s32 	%r219, %r195, %r197, %r195;
	add.s64 	%rd292, %rd292, 2;
$L__BB1_106:
	and.b64  	%rd253, %rd105, 1;
	setp.eq.b64 	%p79, %rd253, 1;
	not.pred 	%p80, %p79;
	@%p80 bra 	$L__BB1_108;
	shl.b64 	%rd254, %rd292, 2;
	add.s64 	%rd255, %rd25, %rd254;
	ld.global.u32 	%r198, [%rd255+-4];
	mad.lo.s32 	%r199, %r198, %r219, %r218;
	st.global.u32 	[%rd104], %r199;
$L__BB1_108:
	ld.global.u32 	%r200, [%rd103];
	add.s32 	%r201, %r200, 1;
	st.global.u32 	[%rd103], %r201;
	bra.uni 	$L__BB1_110;
$L__BB1_109:
	add.s64 	%rd257, %rd2, %rd238;
	mov.b32 	%r202, -1;
	st.global.u32 	[%rd257], %r202;
$L__BB1_110:
	setp.gt.s32 	%p81, %r44, 1;
	@%p81 bra 	$L__BB1_114;
	setp.eq.s32 	%p84, %r44, 0;
	@%p84 bra 	$L__BB1_117;
	setp.eq.s32 	%p85, %r44, 1;
	@%p85 bra 	$L__BB1_113;
	bra.uni 	$L__BB1_119;
$L__BB1_113:
	ld.global.u32 	%r207, [%rd25];
	add.s32 	%r208, %r207, -1;
	st.global.u32 	[%rd25], %r208;
	bra.uni 	$L__BB1_119;
$L__BB1_114:
	setp.eq.s32 	%p82, %r44, 2;
	@%p82 bra 	$L__BB1_118;
	setp.eq.s32 	%p83, %r44, 3;
	@%p83 bra 	$L__BB1_116;
	bra.uni 	$L__BB1_119;
$L__BB1_116:
	ld.global.u32 	%r203, [%rd25+4];
	add.s32 	%r204, %r203, -1;
	st.global.u32 	[%rd25+4], %r204;
	bra.uni 	$L__BB1_119;
$L__BB1_117:
	ld.global.u32 	%r209, [%rd25];
	add.s32 	%r210, %r209, 1;
	st.global.u32 	[%rd25], %r210;
	bra.uni 	$L__BB1_119;
$L__BB1_118:
	ld.global.u32 	%r205, [%rd25+4];
	add.s32 	%r206, %r205, 1;
	st.global.u32 	[%rd25+4], %r206;
$L__BB1_119:
	ret;

}
	// .globl	_Z27cme_component_fill_data_csrPdPiS0_miS0_S0_m
.visible .entry _Z27cme_component_fill_data_csrPdPiS0_miS0_S0_m(
	.param .u64 .ptr .align 1 _Z27cme_component_fill_data_csrPdPiS0_miS0_S0_m_param_0,
	.param .u64 .ptr .align 1 _Z27cme_component_fill_data_csrPdPiS0_miS0_S0_m_param_1,
	.param .u64 .ptr .align 1 _Z27cme_component_fill_data_csrPdPiS0_miS0_S0_m_param_2,
	.param .u64 _Z27cme_component_fill_data_csrPdPiS0_miS0_S0_m_param_3,
	.param .u32 _Z27cme_component_fill_data_csrPdPiS0_miS0_S0_m_param_4,
	.param .u64 .ptr .align 1 _Z27cme_component_fill_data_csrPdPiS0_miS0_S0_m_param_5,
	.param .u64 .ptr .align 1 _Z27cme_component_fill_data_csrPdPiS0_miS0_S0_m_param_6,
	.param .u64 _Z27cme_component_fill_data_csrPdPiS0_miS0_S0_m_param_7
)
{
	.reg .pred 	%p<55>;
	.reg .b32 	%r<85>;
	.reg .b64 	%rd<46>;
	.reg .b64 	%fd<100>;

	ld.param.u64 	%rd9, [_Z27cme_component_fill_data_csrPdPiS0_miS0_S0_m_param_0];
	ld.param.u64 	%rd10, [_Z27cme_component_fill_data_csrPdPiS0_miS0_S0_m_param_1];
	ld.param.u64 	%rd5, [_Z27cme_component_fill_data_csrPdPiS0_miS0_S0_m_param_2];
	ld.param.u64 	%rd11, [_Z27cme_component_fill_data_csrPdPiS0_miS0_S0_m_param_3];
	ld.param.u32 	%r30, [_Z27cme_component_fill_data_csrPdPiS0_miS0_S0_m_param_4];
	ld.param.u64 	%rd6, [_Z27cme_component_fill_data_csrPdPiS0_miS0_S0_m_param_5];
	ld.param.u64 	%rd7, [_Z27cme_component_fill_data_csrPdPiS0_miS0_S0_m_param_6];
	ld.param.u64 	%rd8, [_Z27cme_component_fill_data_csrPdPiS0_miS0_S0_m_param_7];
	cvta.to.global.u64 	%rd1, %rd10;
	cvta.to.global.u64 	%rd2, %rd9;
	mov.u32 	%r31, %ntid.x;
	mov.u32 	%r32, %ctaid.x;
	mov.u32 	%r33, %tid.x;
	mad.lo.s32 	%r1, %r31, %r32, %r33;
	cvt.u64.u32 	%rd3, %r1;
	setp.le.u64 	%p1, %rd11, %rd3;
	@%p1 bra 	$L__BB2_43;
	cvta.to.global.u64 	%rd12, %rd6;
	cvta.to.global.u64 	%rd13, %rd5;
	cvta.to.global.u64 	%rd14, %rd7;
	mul.lo.s64 	%rd15, %rd8, %rd3;
	shl.b64 	%rd16, %rd15, 2;
	add.s64 	%rd4, %rd14, %rd16;
	shl.b64 	%rd17, %rd3, 2;
	add.s64 	%rd18, %rd12, %rd17;
	ld.global.u32 	%r2, [%rd18];
	add.s64 	%rd19, %rd13, %rd17;
	ld.global.u32 	%r3, [%rd19];
	setp.lt.s32 	%p2, %r2, 0;
	@%p2 bra 	$L__BB2_29;
	setp.gt.u32 	%p20, %r2, %r1;
	add.s32 	%r46, %r3, 1;
	selp.b32 	%r4, %r3, %r46, %p20;
	selp.b32 	%r5, %r46, %r3, %p20;
	setp.gt.s32 	%p21, %r30, 1;
	@%p21 bra 	$L__BB2_6;
	setp.eq.s32 	%p24, %r30, 0;
	@%p24 bra 	$L__BB2_9;
	setp.eq.s32 	%p25, %r30, 1;
	@%p25 bra 	$L__BB2_5;
	bra.uni 	$L__BB2_15;
$L__BB2_5:
	ld.global.u32 	%r53, [%rd4];
	cvt.rn.f64.s32 	%fd94, %r53;
	bra.uni 	$L__BB2_15;
$L__BB2_6:
	setp.eq.s32 	%p22, %r30, 2;
	@%p22 bra 	$L__BB2_12;
	setp.eq.s32 	%p23, %r30, 3;
	@%p23 bra 	$L__BB2_8;
	bra.uni 	$L__BB2_15;
$L__BB2_8:
	ld.global.u32 	%r47, [%rd4+4];
	cvt.rn.f64.s32 	%fd94, %r47;
	bra.uni 	$L__BB2_15;
$L__BB2_9:
	ld.global.u32 	%r6, [%rd4+4];
	cvt.rn.f64.s32 	%fd59, %r6;
	{
	.reg .b32 %temp; 
	mov.b64 	{%temp, %r7}, %fd59;
	}
	mov.f64 	%fd60, 0d4000000000000000;
	{
	.reg .b32 %temp; 
	mov.b64 	{%temp, %r54}, %fd60;
	}
	and.b32  	%r9, %r54, 2146435072;
	setp.eq.s32 	%p32, %r9, 1062207488;
	abs.f64 	%fd61, %fd59;
	{ // callseq 3, 0
	.param .b64 param0;
	st.param.f64 	[param0], %fd61;
	.param .b64 retval0;
	call.uni (retval0), 
	__internal_accurate_pow, 
	(
	param0
	);
	ld.param.f64 	%fd62, [retval0];
	} // callseq 3
	setp.lt.s32 	%p33, %r7, 0;
	neg.f64 	%fd64, %fd62;
	selp.f64 	%fd65, %fd64, %fd62, %p32;
	selp.f64 	%fd92, %fd65, %fd62, %p33;
	setp.ne.s32 	%p34, %r6, 0;
	@%p34 bra 	$L__BB2_11;
	setp.eq.s32 	%p35, %r9, 1062207488;
	selp.b32 	%r55, %r7, 0, %p35;
	setp.lt.s32 	%p36, %r54, 0;
	or.b32  	%r56, %r55, 2146435072;
	selp.b32 	%r57, %r56, %r55, %p36;
	mov.b32 	%r58, 0;
	mov.b64 	%fd92, {%r58, %r57};
$L__BB2_11:
	setp.eq.s32 	%p37, %r6, 1;
	add.f64 	%fd66, %fd92, 0d3FF0000000000000;
	rcp.rn.f64 	%fd67, %fd66;
	selp.f64 	%fd94, 0d3FE0000000000000, %fd67, %p37;
	bra.uni 	$L__BB2_15;
$L__BB2_12:
	ld.global.u32 	%r10, [%rd4];
	cvt.rn.f64.s32 	%fd50, %r10;
	{
	.reg .b32 %temp; 
	mov.b64 	{%temp, %r11}, %fd50;
	}
	mov.f64 	%fd51, 0d4000000000000000;
	{
	.reg .b32 %temp; 
	mov.b64 	{%temp, %r48}, %fd51;
	}
	and.b32  	%r13, %r48, 2146435072;
	setp.eq.s32 	%p26, %r13, 1062207488;
	abs.f64 	%fd52, %fd50;
	{ // callseq 2, 0
	.param .b64 param0;
	st.param.f64 	[param0], %fd52;
	.param .b64 retval0;
	call.uni (retval0), 
	__internal_accurate_pow, 
	(
	param0
	);
	ld.param.f64 	%fd53, [retval0];
	} // callseq 2
	setp.lt.s32 	%p27, %r11, 0;
	neg.f64 	%fd55, %fd53;
	selp.f64 	%fd56, %fd55, %fd53, %p26;
	selp.f64 	%fd93, %fd56, %fd53, %p27;
	setp.ne.s32 	%p28, %r10, 0;
	@%p28 bra 	$L__BB2_14;
	setp.eq.s32 	%p29, %r13, 1062207488;
	selp.b32 	%r49, %r11, 0, %p29;
	setp.lt.s32 	%p30, %r48, 0;
	or.b32  	%r50, %r49, 2146435072;
	selp.b32 	%r51, %r50, %r49, %p30;
	mov.b32 	%r52, 0;
	mov.b64 	%fd93, {%r52, %r51};
$L__BB2_14:
	setp.eq.s32 	%p31, %r10, 1;
	add.f64 	%fd57, %fd93, 0d3FF0000000000000;
	rcp.rn.f64 	%fd58, %fd57;
	selp.f64 	%fd94, 0d3FE0000000000000, %fd58, %p31;
$L__BB2_15:
	mul.wide.s32 	%rd24, %r4, 8;
	add.s64 	%rd25, %rd2, %rd24;
	st.global.f64 	[%rd25], %fd94;
	mul.wide.s32 	%rd26, %r4, 4;
	add.s64 	%rd27, %rd1, %rd26;
	st.global.u32 	[%rd27], %r1;
	ld.global.f64 	%fd68, [%rd25];
	neg.f64 	%fd69, %fd68;
	st.global.f64 	[%rd25], %fd69;
	setp.gt.s32 	%p38, %r30, 1;
	@%p38 bra 	$L__BB2_19;
	setp.eq.s32 	%p41, %r30, 0;
	@%p41 bra 	$L__BB2_22;
	setp.eq.s32 	%p42, %r30, 1;
	@%p42 bra 	$L__BB2_18;
	bra.uni 	$L__BB2_28;
$L__BB2_18:
	ld.global.u32 	%r72, [%rd4];
	add.s32 	%r73, %r72, 1;
	st.global.u32 	[%rd4], %r73;
	cvt.rn.f64.s32 	%fd81, %r73;
	mul.wide.s32 	%rd36, %r5, 8;
	add.s64 	%rd37, %rd2, %rd36;
	st.global.f64 	[%rd37], %fd81;
	mul.wide.s32 	%rd38, %r5, 4;
	add.s64 	%rd39, %rd1, %rd38;
	st.global.u32 	[%rd39], %r2;
	ld.global.u32 	%r74, [%rd4];
	add.s32 	%r75, %r74, -1;
	st.global.u32 	[%rd4], %r75;
	bra.uni 	$L__BB2_43;
$L__BB2_19:
	setp.eq.s32 	%p39, %r30, 2;
	@%p39 bra 	$L__BB2_25;
	setp.eq.s32 	%p40, %r30, 3;
	@%p40 bra 	$L__BB2_21;
	bra.uni 	$L__BB2_28;
$L__BB2_21:
	ld.global.u32 	%r59, [%rd4+4];
	add.s32 	%r60, %r59, 1;
	st.global.u32 	[%rd4+4], %r60;
	cvt.rn.f64.s32 	%fd70, %r60;
	mul.wide.s32 	%rd28, %r5, 8;
	add.s64 	%rd29, %rd2, %rd28;
	st.global.f64 	[%rd29], %fd70;
	mul.wide.s32 	%rd30, %r5, 4;
	add.s64 	%rd31, %rd1, %rd30;
	st.global.u32 	[%rd31], %r2;
	ld.global.u32 	%r61, [%rd4+4];
	add.s32 	%r62, %r61, -1;
	st.global.u32 	[%rd4+4], %r62;
	bra.uni 	$L__BB2_43;
$L__BB2_22:
	ld.global.u32 	%r76, [%rd4];
	add.s32 	%r77, %r76, -1;
	st.global.u32 	[%rd4], %r77;
	ld.global.u32 	%r14, [%rd4+4];
	cvt.rn.f64.s32 	%fd82, %r14;
	{
	.reg .b32 %temp; 
	mov.b64 	{%temp, %r15}, %fd82;
	}
	mov.f64 	%fd83, 0d4000000000000000;
	{
	.reg .b32 %temp; 
	mov.b64 	{%temp, %r78}, %fd83;
	}
	and.b32  	%r17, %r78, 2146435072;
	setp.eq.s32 	%p49, %r17, 1062207488;
	abs.f64 	%fd84, %fd82;
	{ // callseq 5, 0
	.param .b64 param0;
	st.param.f64 	[param0], %fd84;
	.param .b64 retval0;
	call.uni (retval0), 
	__internal_accurate_pow, 
	(
	param0
	);
	ld.param.f64 	%fd85, [retval0];
	} // callseq 5
	setp.lt.s32 	%p50, %r15, 0;
	neg.f64 	%fd87, %fd85;
	selp.f64 	%fd88, %fd87, %fd85, %p49;
	selp.f64 	%fd95, %fd88, %fd85, %p50;
	setp.ne.s32 	%p51, %r14, 0;
	@%p51 bra 	$L__BB2_24;
	setp.eq.s32 	%p52, %r17, 1062207488;
	selp.b32 	%r79, %r15, 0, %p52;
	setp.lt.s32 	%p53, %r78, 0;
	or.b32  	%r80, %r79, 2146435072;
	selp.b32 	%r81, %r80, %r79, %p53;
	mov.b32 	%r82, 0;
	mov.b64 	%fd95, {%r82, %r81};
$L__BB2_24:
	setp.eq.s32 	%p54, %r14, 1;
	add.f64 	%fd89, %fd95, 0d3FF0000000000000;
	rcp.rn.f64 	%fd90, %fd89;
	selp.f64 	%fd91, 0d3FE0000000000000, %fd90, %p54;
	mul.wide.s32 	%rd40, %r5, 8;
	add.s64 	%rd41, %rd2, %rd40;
	st.global.f64 	[%rd41], %fd91;
	mul.wide.s32 	%rd42, %r5, 4;
	add.s64 	%rd43, %rd1, %rd42;
	st.global.u32 	[%rd43], %r2;
	ld.global.u32 	%r83, [%rd4];
	add.s32 	%r84, %r83, 1;
	st.global.u32 	[%rd4], %r84;
	bra.uni 	$L__BB2_43;
$L__BB2_25:
	ld.global.u32 	%r63, [%rd4+4];
	add.s32 	%r64, %r63, -1;
	st.global.u32 	[%rd4+4], %r64;
	ld.global.u32 	%r18, [%rd4];
	cvt.rn.f64.s32 	%fd71, %r18;
	{
	.reg .b32 %temp; 
	mov.b64 	{%temp, %r19}, %fd71;
	}
	mov.f64 	%fd72, 0d4000000000000000;
	{
	.reg .b32 %temp; 
	mov.b64 	{%temp, %r65}, %fd72;
	}
	and.b32  	%r21, %r65, 2146435072;
	setp.eq.s32 	%p43, %r21, 1062207488;
	abs.f64 	%fd73, %fd71;
	{ // callseq 4, 0
	.param .b64 param0;
	st.param.f64 	[param0], %fd73;
	.param .b64 retval0;
	call.uni (retval0), 
	__internal_accurate_pow, 
	(
	param0
	);
	ld.param.f64 	%fd74, [retval0];
	} // callseq 4
	setp.lt.s32 	%p44, %r19, 0;
	neg.f64 	%fd76, %fd74;
	selp.f64 	%fd77, %fd76, %fd74, %p43;
	selp.f64 	%fd96, %fd77, %fd74, %p44;
	setp.ne.s32 	%p45, %r18, 0;
	@%p45 bra 	$L__BB2_27;
	setp.eq.s32 	%p46, %r21, 1062207488;
	selp.b32 	%r66, %r19, 0, %p46;
	setp.lt.s32 	%p47, %r65, 0;
	or.b32  	%r67, %r66, 2146435072;
	selp.b32 	%r68, %r67, %r66, %p47;
	mov.b32 	%r69, 0;
	mov.b64 	%fd96, {%r69, %r68};
$L__BB2_27:
	setp.eq.s32 	%p48, %r18, 1;
	add.f64 	%fd78, %fd96, 0d3FF0000000000000;
	rcp.rn.f64 	%fd79, %fd78;
	selp.f64 	%fd80, 0d3FE0000000000000, %fd79, %p48;
	mul.wide.s32 	%rd32, %r5, 8;
	add.s64 	%rd33, %rd2, %rd32;
	st.global.f64 	[%rd33], %fd80;
	mul.wide.s32 	%rd34, %r5, 4;
	add.s64 	%rd35, %rd1, %rd34;
	st.global.u32 	[%rd35], %r2;
	ld.global.u32 	%r70, [%rd4+4];
	add.s32 	%r71, %r70, 1;
	st.global.u32 	[%rd4+4], %r71;
	bra.uni 	$L__BB2_43;
$L__BB2_28:
	mul.wide.s32 	%rd44, %r5, 4;
	add.s64 	%rd45, %rd1, %rd44;
	st.global.u32 	[%rd45], %r2;
	bra.uni 	$L__BB2_43;
$L__BB2_29:
	setp.gt.s32 	%p3, %r30, 1;
	@%p3 bra 	$L__BB2_33;
	setp.eq.s32 	%p6, %r30, 0;
	@%p6 bra 	$L__BB2_36;
	setp.eq.s32 	%p7, %r30, 1;
	@%p7 bra 	$L__BB2_32;
	bra.uni 	$L__BB2_42;
$L__BB2_32:
	ld.global.u32 	%r40, [%rd4];
	cvt.rn.f64.s32 	%fd99, %r40;
	bra.uni 	$L__BB2_42;
$L__BB2_33:
	setp.eq.s32 	%p4, %r30, 2;
	@%p4 bra 	$L__BB2_39;
	setp.eq.s32 	%p5, %r30, 3;
	@%p5 bra 	$L__BB2_35;
	bra.uni 	$L__BB2_42;
$L__BB2_35:
	ld.global.u32 	%r34, [%rd4+4];
	cvt.rn.f64.s32 	%fd99, %r34;
	bra.uni 	$L__BB2_42;
$L__BB2_36:
	ld.global.u32 	%r22, [%rd4+4];
	cvt.rn.f64.s32 	%fd39, %r22;
	{
	.reg .b32 %temp; 
	mov.b64 	{%temp, %r23}, %fd39;
	}
	mov.f64 	%fd40, 0d4000000000000000;
	{
	.reg .b32 %temp; 
	mov.b64 	{%temp, %r41}, %fd40;
	}
	and.b32  	%r25, %r41, 2146435072;
	setp.eq.s32 	%p14, %r25, 1062207488;
	abs.f64 	%fd41, %fd39;
	{ // callseq 1, 0
	.param .b64 param0;
	st.param.f64 	[param0], %fd41;
	.param .b64 retval0;
	call.uni (retval0), 
	__internal_accurate_pow, 
	(
	param0
	);
	ld.param.f64 	%fd42, [retval0];
	} // callseq 1
	setp.lt.s32 	%p15, %r23, 0;
	neg.f64 	%fd44, %fd42;
	selp.f64 	%fd45, %fd44, %fd42, %p14;
	selp.f64 	%fd97, %fd45, %fd42, %p15;
	setp.ne.s32 	%p16, %r22, 0;
	@%p16 bra 	$L__BB2_38;
	setp.eq.s32 	%p17, %r25, 1062207488;
	selp.b32 	%r42, %r23, 0, %p17;
	setp.lt.s32 	%p18, %r41, 0;
	or.b32  	%r43, %r42, 2146435072;
	selp.b32 	%r44, %r43, %r42, %p18;
	mov.b32 	%r45, 0;
	mov.b64 	%fd97, {%r45, %r44};
$L__BB2_38:
	setp.eq.s32 	%p19, %r22, 1;
	add.f64 	%fd46, %fd97, 0d3FF0000000000000;
	rcp.rn.f64 	%fd47, %fd46;
	selp.f64 	%fd99, 0d3FE0000000000000, %fd47, %p19;
	bra.uni 	$L__BB2_42;
$L__BB2_39:
	ld.global.u32 	%r26, [%rd4];
	cvt.rn.f64.s32 	%fd30, %r26;
	{
	.reg .b32 %temp; 
	mov.b64 	{%temp, %r27}, %fd30;
	}
	mov.f64 	%fd31, 0d4000000000000000;
	{
	.reg .b32 %temp; 
	mov.b64 	{%temp, %r35}, %fd31;
	}
	and.b32  	%r29, %r35, 2146435072;
	setp.eq.s32 	%p8, %r29, 1062207488;
	abs.f64 	%fd32, %fd30;
	{ // callseq 0, 0
	.param .b64 param0;
	st.param.f64 	[param0], %fd32;
	.param .b64 retval0;
	call.uni (retval0), 
	__internal_accurate_pow, 
	(
	param0
	);
	ld.param.f64 	%fd33, [retval0];
	} // callseq 0
	setp.lt.s32 	%p9, %r27, 0;
	neg.f64 	%fd35, %fd33;
	selp.f64 	%fd36, %fd35, %fd33, %p8;
	selp.f64 	%fd98, %fd36, %fd33, %p9;
	setp.ne.s32 	%p10, %r26, 0;
	@%p10 bra 	$L__BB2_41;
	setp.eq.s32 	%p11, %r29, 1062207488;
	selp.b32 	%r36, %r27, 0, %p11;
	setp.lt.s32 	%p12, %r35, 0;
	or.b32  	%r37, %r36, 2146435072;
	selp.b32 	%r38, %r37, %r36, %p12;
	mov.b32 	%r39, 0;
	mov.b64 	%fd98, {%r39, %r38};
$L__BB2_41:
	setp.eq.s32 	%p13, %r26, 1;
	add.f64 	%fd37, %fd98, 0d3FF0000000000000;
	rcp.rn.f64 	%fd38, %fd37;
	selp.f64 	%fd99, 0d3FE0000000000000, %fd38, %p13;
$L__BB2_42:
	mul.wide.s32 	%rd20, %r3, 8;
	add.s64 	%rd21, %rd2, %rd20;
	neg.f64 	%fd48, %fd99;
	st.global.f64 	[%rd21], %fd48;
	mul.wide.s32 	%rd22, %r3, 4;
	add.s64 	%rd23, %rd1, %rd22;
	st.global.u32 	[%rd23], %r1;
$L__BB2_43:
	ret;

}
	// .globl	_ZN3cub18CUB_300001_SM_10006detail11EmptyKernelIvEEvv
.visible .entry _ZN3cub18CUB_300001_SM_10006detail11EmptyKernelIvEEvv()
{


	ret;

}
.func  (.param .b64 func_retval0) __internal_accurate_pow(
	.param .b64 __internal_accurate_pow_param_0
)
{
	.reg .pred 	%p<8>;
	.reg .b32 	%r<49>;
	.reg .b32 	%f<3>;
	.reg .b64 	%fd<109>;

	ld.param.f64 	%fd10, [__internal_accurate_pow_param_0];
	{
	.reg .b32 %temp; 
	mov.b64 	{%temp, %r46}, %fd10;
	}
	{
	.reg .b32 %temp; 
	mov.b64 	{%r45, %temp}, %fd10;
	}
	shr.u32 	%r47, %r46, 20;
	setp.gt.u32 	%p1, %r46, 1048575;
	@%p1 bra 	$L__BB4_2;
	mul.f64 	%fd11, %fd10, 0d4350000000000000;
	{
	.reg .b32 %temp; 
	mov.b64 	{%temp, %r46}, %fd11;
	}
	{
	.reg .b32 %temp; 
	mov.b64 	{%r45, %temp}, %fd11;
	}
	shr.u32 	%r16, %r46, 20;
	add.s32 	%r47, %r16, -54;
$L__BB4_2:
	add.s32 	%r48, %r47, -1023;
	and.b32  	%r17, %r46, -2146435073;
	or.b32  	%r18, %r17, 1072693248;
	mov.b64 	%fd107, {%r45, %r18};
	setp.lt.u32 	%p2, %r18, 1073127583;
	@%p2 bra 	$L__BB4_4;
	{
	.reg .b32 %temp; 
	mov.b64 	{%r19, %temp}, %fd107;
	}
	{
	.reg .b32 %temp; 
	mov.b64 	{%temp, %r20}, %fd107;
	}
	add.s32 	%r21, %r20, -1048576;
	mov.b64 	%fd107, {%r19, %r21};
	add.s32 	%r48, %r47, -1022;
$L__BB4_4:
	add.f64 	%fd12, %fd107, 0dBFF0000000000000;
	add.f64 	%fd13, %fd107, 0d3FF0000000000000;
	rcp.approx.ftz.f64 	%fd14, %fd13;
	neg.f64 	%fd15, %fd13;
	fma.rn.f64 	%fd16, %fd15, %fd14, 0d3FF0000000000000;
	fma.rn.f64 	%fd17, %fd16, %fd16, %fd16;
	fma.rn.f64 	%fd18, %fd17, %fd14, %fd14;
	mul.f64 	%fd19, %fd12, %fd18;
	fma.rn.f64 	%fd20, %fd12, %fd18, %fd19;
	mul.f64 	%fd21, %fd20, %fd20;
	fma.rn.f64 	%fd22, %fd21, 0d3EB0F5FF7D2CAFE2, 0d3ED0F5D241AD3B5A;
	fma.rn.f64 	%fd23, %fd22, %fd21, 0d3EF3B20A75488A3F;
	fma.rn.f64 	%fd24, %fd23, %fd21, 0d3F1745CDE4FAECD5;
	fma.rn.f64 	%fd25, %fd24, %fd21, 0d3F3C71C7258A578B;
	fma.rn.f64 	%fd26, %fd25, %fd21, 0d3F6249249242B910;
	fma.rn.f64 	%fd27, %fd26, %fd21, 0d3F89999999999DFB;
	sub.f64 	%fd28, %fd12, %fd20;
	add.f64 	%fd29, %fd28, %fd28;
	neg.f64 	%fd30, %fd20;
	fma.rn.f64 	%fd31, %fd30, %fd12, %fd29;
	mul.f64 	%fd32, %fd18, %fd31;
	fma.rn.f64 	%fd33, %fd21, %fd27, 0d3FB5555555555555;
	mov.f64 	%fd34, 0d3FB5555555555555;
	sub.f64 	%fd35, %fd34, %fd33;
	fma.rn.f64 	%fd36, %fd21, %fd27, %fd35;
	add.f64 	%fd37, %fd36, 0dBC46A4CB00B9E7B0;
	add.f64 	%fd38, %fd33, %fd37;
	sub.f64 	%fd39, %fd33, %fd38;
	add.f64 	%fd40, %fd37, %fd39;
	mul.rn.f64 	%fd41, %fd20, %fd20;
	neg.f64 	%fd42, %fd41;
	fma.rn.f64 	%fd43, %fd20, %fd20, %fd42;
	{
	.reg .b32 %temp; 
	mov.b64 	{%r22, %temp}, %fd32;
	}
	{
	.reg .b32 %temp; 
	mov.b64 	{%temp, %r23}, %fd32;
	}
	add.s32 	%r24, %r23, 1048576;
	mov.b64 	%fd44, {%r22, %r24};
	fma.rn.f64 	%fd45, %fd20, %fd44, %fd43;
	mul.rn.f64 	%fd46, %fd41, %fd20;
	neg.f64 	%fd47, %fd46;
	fma.rn.f64 	%fd48, %fd41, %fd20, %fd47;
	fma.rn.f64 	%fd49, %fd41, %fd32, %fd48;
	fma.rn.f64 	%fd50, %fd45, %fd20, %fd49;
	mul.rn.f64 	%fd51, %fd38, %fd46;
	neg.f64 	%fd52, %fd51;
	fma.rn.f64 	%fd53, %fd38, %fd46, %fd52;
	fma.rn.f64 	%fd54, %fd38, %fd50, %fd53;
	fma.rn.f64 	%fd55, %fd40, %fd46, %fd54;
	add.f64 	%fd56, %fd51, %fd55;
	sub.f64 	%fd57, %fd51, %fd56;
	add.f64 	%fd58, %fd55, %fd57;
	add.f64 	%fd59, %fd20, %fd56;
	sub.f64 	%fd60, %fd20, %fd59;
	add.f64 	%fd61, %fd56, %fd60;
	add.f64 	%fd62, %fd58, %fd61;
	add.f64 	%fd63, %fd32, %fd62;
	add.f64 	%fd64, %fd59, %fd63;
	sub.f64 	%fd65, %fd59, %fd64;
	add.f64 	%fd66, %fd63, %fd65;
	xor.b32  	%r25, %r48, -2147483648;
	mov.b32 	%r26, 1127219200;
	mov.b64 	%fd67, {%r25, %r26};
	mov.b32 	%r27, -2147483648;
	mov.b64 	%fd68, {%r27, %r26};
	sub.f64 	%fd69, %fd67, %fd68;
	fma.rn.f64 	%fd70, %fd69, 0d3FE62E42FEFA39EF, %fd64;
	fma.rn.f64 	%fd71, %fd69, 0dBFE62E42FEFA39EF, %fd70;
	sub.f64 	%fd72, %fd71, %fd64;
	sub.f64 	%fd73, %fd66, %fd72;
	fma.rn.f64 	%fd74, %fd69, 0d3C7ABC9E3B39803F, %fd73;
	add.f64 	%fd75, %fd70, %fd74;
	sub.f64 	%fd76, %fd70, %fd75;
	add.f64 	%fd77, %fd74, %fd76;
	mov.f64 	%fd78, 0d4000000000000000;
	{
	.reg .b32 %temp; 
	mov.b64 	{%temp, %r28}, %fd78;
	}
	{
	.reg .b32 %temp; 
	mov.b64 	{%r29, %temp}, %fd78;
	}
	shl.b32 	%r30, %r28, 1;
	setp.gt.u32 	%p3, %r30, -33554433;
	and.b32  	%r31, %r28, -15728641;
	selp.b32 	%r32, %r31, %r28, %p3;
	mov.b64 	%fd79, {%r29, %r32};
	mul.rn.f64 	%fd80, %fd75, %fd79;
	neg.f64 	%fd81, %fd80;
	fma.rn.f64 	%fd82, %fd75, %fd79, %fd81;
	fma.rn.f64 	%fd83, %fd77, %fd79, %fd82;
	add.f64 	%fd4, %fd80, %fd83;
	sub.f64 	%fd84, %fd80, %fd4;
	add.f64 	%fd5, %fd83, %fd84;
	fma.rn.f64 	%fd85, %fd4, 0d3FF71547652B82FE, 0d4338000000000000;
	{
	.reg .b32 %temp; 
	mov.b64 	{%r13, %temp}, %fd85;
	}
	mov.f64 	%fd86, 0dC338000000000000;
	add.rn.f64 	%fd87, %fd85, %fd86;
	fma.rn.f64 	%fd88, %fd87, 0dBFE62E42FEFA39EF, %fd4;
	fma.rn.f64 	%fd89, %fd87, 0dBC7ABC9E3B39803F, %fd88;
	fma.rn.f64 	%fd90, %fd89, 0d3E5ADE1569CE2BDF, 0d3E928AF3FCA213EA;
	fma.rn.f64 	%fd91, %fd90, %fd89, 0d3EC71DEE62401315;
	fma.rn.f64 	%fd92, %fd91, %fd89, 0d3EFA01997C89EB71;
	fma.rn.f64 	%fd93, %fd92, %fd89, 0d3F2A01A014761F65;
	fma.rn.f64 	%fd94, %fd93, %fd89, 0d3F56C16C1852B7AF;
	fma.rn.f64 	%fd95, %fd94, %fd89, 0d3F81111111122322;
	fma.rn.f64 	%fd96, %fd95, %fd89, 0d3FA55555555502A1;
	fma.rn.f64 	%fd97, %fd96, %fd89, 0d3FC5555555555511;
	fma.rn.f64 	%fd98, %fd97, %fd89, 0d3FE000000000000B;
	fma.rn.f64 	%fd99, %fd98, %fd89, 0d3FF0000000000000;
	fma.rn.f64 	%fd100, %fd99, %fd89, 0d3FF0000000000000;
	{
	.reg .b32 %temp; 
	mov.b64 	{%r14, %temp}, %fd100;
	}
	{
	.reg .b32 %temp; 
	mov.b64 	{%temp, %r15}, %fd100;
	}
	shl.b32 	%r33, %r13, 20;
	add.s32 	%r34, %r33, %r15;
	mov.b64 	%fd108, {%r14, %r34};
	{
	.reg .b32 %temp; 
	mov.b64 	{%temp, %r35}, %fd4;
	}
	mov.b32 	%f2, %r35;
	abs.f32 	%f1, %f2;
	setp.lt.f32 	%p4, %f1, 0f4086232B;
	@%p4 bra 	$L__BB4_7;
	setp.lt.f64 	%p5, %fd4, 0d0000000000000000;
	add.f64 	%fd101, %fd4, 0d7FF0000000000000;
	selp.f64 	%fd108, 0d0000000000000000, %fd101, %p5;
	setp.geu.f32 	%p6, %f1, 0f40874800;
	@%p6 bra 	$L__BB4_7;
	shr.u32 	%r36, %r13, 31;
	add.s32 	%r37, %r13, %r36;
	shr.s32 	%r38, %r37, 1;
	shl.b32 	%r39, %r38, 20;
	add.s32 	%r40, %r15, %r39;
	mov.b64 	%fd102, {%r14, %r40};
	sub.s32 	%r41, %r13, %r38;
	shl.b32 	%r42, %r41, 20;
	add.s32 	%r43, %r42, 1072693248;
	mov.b32 	%r44, 0;
	mov.b64 	%fd103, {%r44, %r43};
	mul.f64 	%fd108, %fd103, %fd102;
$L__BB4_7:
	abs.f64 	%fd104, %fd108;
	setp.eq.f64 	%p7, %fd104, 0d7FF0000000000000;
	fma.rn.f64 	%fd105, %fd108, %fd5, %fd108;
	selp.f64 	%fd106, %fd108, %fd105, %p7;
	st.param.f64 	[func_retval0], %fd106;
	ret;

}


// ===== COMPILED SASS (sm_100) =====

	.target	sm_100

	.elftype	@"ET_EXEC"


//--------------------- .note.nv.tkinfo           --------------------------
	.section	.note.nv.tkinfo,"",@"SHT_NOTE"
	.sectionflags	@"SHF_NOTE_NV_TKINFO"
	.tkinfo
        /*0018*/ 	.word	0x00000002
        /*0030*/ 	.string	""
        /*0030*/ 	.string	"ptxas"
        /*0030*/ 	.string	"Cuda compilation tools, release 13.0, V13.0.88"
        /*0030*/ 	.string	"Build cuda_13.0.r13.0/compiler.36424714_0"
        /*0030*/ 	.string	"-arch sm_100 -m 64 "



//--------------------- .note.nv.cuinfo           --------------------------
	.section	.note.nv.cuinfo,"",@"SHT_NOTE"
	.sectionflags	@"SHF_NOTE_NV_CUINFO"
        /*0018*/ 	.short	0x0002
        /*001a*/ 	.short	0x0064
        /*001c*/ 	.short	0x0082
	.zero		2


//--------------------- .nv.info                  --------------------------
	.section	.nv.info,"",@"SHT_CUDA_INFO"
	.align	4


	//----- nvinfo : EIATTR_REGCOUNT
	.align		4
        /*0000*/ 	.byte	0x04, 0x2f
        /*0002*/ 	.short	(.L_44 - .L_43)
	.align		4
.L_43:
        /*0004*/ 	.word	index@(_Z10get_statesPimmPm)
        /*0008*/ 	.word	0x00000020


	//----- nvinfo : EIATTR_FRAME_SIZE
	.align		4
.L_44:
        /*000c*/ 	.byte	0x04, 0x11
        /*000e*/ 	.short	(.L_46 - .L_45)
	.align		4
.L_45:
        /*0010*/ 	.word	index@($__internal_4_$__cuda_sm20_rem_u64)
        /*0014*/ 	.word	0x00000000


	//----- nvinfo : EIATTR_FRAME_SIZE
	.align		4
.L_46:
        /*0018*/ 	.byte	0x04, 0x11
        /*001a*/ 	.short	(.L_48 - .L_47)
	.align		4
.L_47:
        /*001c*/ 	.word	index@($__internal_3_$__cuda_sm20_div_u64)
        /*0020*/ 	.word	0x00000000


	//----- nvinfo : EIATTR_FRAME_SIZE
	.align		4
.L_48:
        /*0024*/ 	.byte	0x04, 0x11
        /*0026*/ 	.short	(.L_50 - .L_49)
	.align		4
.L_49:
        /*0028*/ 	.word	index@(_Z10get_statesPimmPm)
        /*002c*/ 	.word	0x00000000


	//----- nvinfo : EIATTR_REGCOUNT
	.align		4
.L_50:
        /*0030*/ 	.byte	0x04, 0x2f
        /*0032*/ 	.short	(.L_52 - .L_51)
	.align		4
.L_51:
        /*0034*/ 	.word	index@(_Z29cme_component_get_nnz_per_rowPiS_immS_Pm)
        /*0038*/ 	.word	0x00000020


	//----- nvinfo : EIATTR_FRAME_SIZE
	.align		4
.L_52:
        /*003c*/ 	.byte	0x04, 0x11
        /*003e*/ 	.short	(.L_54 - .L_53)
	.align		4
.L_53:
        /*0040*/ 	.word	index@($__internal_2_$__cuda_sm20_rem_u64)
        /*0044*/ 	.word	0x00000000


	//----- nvinfo : EIATTR_FRAME_SIZE
	.align		4
.L_54:
        /*0048*/ 	.byte	0x04, 0x11
        /*004a*/ 	.short	(.L_56 - .L_55)
	.align		4
.L_55:
        /*004c*/ 	.word	index@($__internal_1_$__cuda_sm20_div_u64)
        /*0050*/ 	.word	0x00000000


	//----- nvinfo : EIATTR_FRAME_SIZE
	.align		4
.L_56:
        /*0054*/ 	.byte	0x04, 0x11
        /*0056*/ 	.short	(.L_58 - .L_57)
	.align		4
.L_57:
        /*0058*/ 	.word	index@(_Z29cme_component_get_nnz_per_rowPiS_immS_Pm)
        /*005c*/ 	.word	0x00000000


	//----- nvinfo : EIATTR_REGCOUNT
	.align		4
.L_58:
        /*0060*/ 	.byte	0x04, 0x2f
        /*0062*/ 	.short	(.L_60 - .L_59)
	.align		4
.L_59:
        /*0064*/ 	.word	index@(_Z27cme_component_fill_data_csrPdPiS0_miS0_S0_m)
        /*0068*/ 	.word	0x0000001e


	//----- nvinfo : EIATTR_FRAME_SIZE
	.align		4
.L_60:
        /*006c*/ 	.byte	0x04, 0x11
        /*006e*/ 	.short	(.L_62 - .L_61)
	.align		4
.L_61:
        /*0070*/ 	.word	index@($_Z27cme_component_fill_data_csrPdPiS0_miS0_S0_m$__internal_accurate_pow)
        /*0074*/ 	.word	0x00000000


	//----- nvinfo : EIATTR_FRAME_SIZE
	.align		4
.L_62:
        /*0078*/ 	.byte	0x04, 0x11
        /*007a*/ 	.short	(.L_64 - .L_63)
	.align		4
.L_63:
        /*007c*/ 	.word	index@($__internal_0_$__cuda_sm20_dblrcp_rn_slowpath_v3)
        /*0080*/ 	.word	0x00000000


	//----- nvinfo : EIATTR_FRAME_SIZE
	.align		4
.L_64:
        /*0084*/ 	.byte	0x04, 0x11
        /*0086*/ 	.short	(.L_66 - .L_65)
	.align		4
.L_65:
        /*0088*/ 	.word	index@(_Z27cme_component_fill_data_csrPdPiS0_miS0_S0_m)
        /*008c*/ 	.word	0x00000000


	//----- nvinfo : EIATTR_REGCOUNT
	.align		4
.L_66:
        /*0090*/ 	.byte	0x04, 0x2f
        /*0092*/ 	.short	(.L_68 - .L_67)
	.align		4
.L_67:
        /*0094*/ 	.word	index@(_ZN3cub18CUB_300001_SM_10006detail11EmptyKernelIvEEvv)
        /*0098*/ 	.word	0x00000004


	//----- nvinfo : EIATTR_FRAME_SIZE
	.align		4
.L_68:
        /*009c*/ 	.byte	0x04, 0x11
        /*009e*/ 	.short	(.L_70 - .L_69)
	.align		4
.L_69:
        /*00a0*/ 	.word	index@(_ZN3cub18CUB_300001_SM_10006detail11EmptyKernelIvEEvv)
        /*00a4*/ 	.word	0x00000000


	//----- nvinfo : EIATTR_MIN_STACK_SIZE
	.align		4
.L_70:
        /*00a8*/ 	.byte	0x04, 0x12
        /*00aa*/ 	.short	(.L_72 - .L_71)
	.align		4
.L_71:
        /*00ac*/ 	.word	index@(_ZN3cub18CUB_300001_SM_10006detail11EmptyKernelIvEEvv)
        /*00b0*/ 	.word	0x00000000


	//----- nvinfo : EIATTR_MIN_STACK_SIZE
	.align		4
.L_72:
        /*00b4*/ 	.byte	0x04, 0x12
        /*00b6*/ 	.short	(.L_74 - .L_73)
	.align		4
.L_73:
        /*00b8*/ 	.word	index@(_Z27cme_component_fill_data_csrPdPiS0_miS0_S0_m)
        /*00bc*/ 	.word	0x00000000


	//----- nvinfo : EIATTR_MIN_STACK_SIZE
	.align		4
.L_74:
        /*00c0*/ 	.byte	0x04, 0x12
        /*00c2*/ 	.short	(.L_76 - .L_75)
	.align		4
.L_75:
        /*00c4*/ 	.word	index@(_Z29cme_component_get_nnz_per_rowPiS_immS_Pm)
        /*00c8*/ 	.word	0x00000000


	//----- nvinfo : EIATTR_MIN_STACK_SIZE
	.align		4
.L_76:
        /*00cc*/ 	.byte	0x04, 0x12
        /*00ce*/ 	.short	(.L_78 - .L_77)
	.align		4
.L_77:
        /*00d0*/ 	.word	index@(_Z10get_statesPimmPm)
        /*00d4*/ 	.word	0x00000000
.L_78:


//--------------------- .nv.compat                --------------------------
	.section	.nv.compat,"",@"SHT_CUDA_COMPAT_INFO"
	.align	4
        /*0000*/ 	.byte	0x02, 0x09, 0x00, 0x00, 0x02, 0x02, 0x01, 0x00, 0x02, 0x05, 0x05, 0x00, 0x03, 0x07, 0x01, 0x01
        /*0010*/ 	.byte	0x02, 0x03, 0x00, 0x00, 0x02, 0x06, 0x01, 0x00, 0x04, 0x0b, 0x08, 0x00, 0x01, 0x00, 0x00, 0x00
        /*0020*/ 	.byte	0x00, 0x00, 0x00, 0x00


//--------------------- .nv.info._ZN3cub18CUB_300001_SM_10006detail11EmptyKernelIvEEvv --------------------------
	.section	.nv.info._ZN3cub18CUB_300001_SM_10006detail11EmptyKernelIvEEvv,"",@"SHT_CUDA_INFO"
	.sectionflags	@""
	.align	4


	//----- nvinfo : EIATTR_CUDA_API_VERSION
	.align		4
        /*0000*/ 	.byte	0x04, 0x37
        /*0002*/ 	.short	(.L_80 - .L_79)
.L_79:
        /*0004*/ 	.word	0x00000082


	//----- nvinfo : EIATTR_SPARSE_MMA_MASK
	.align		4
.L_80:
        /*0008*/ 	.byte	0x03, 0x50
        /*000a*/ 	.short	0x0000


	//----- nvinfo : EIATTR_MAXREG_COUNT
	.align		4
        /*000c*/ 	.byte	0x03, 0x1b
        /*000e*/ 	.short	0x00ff


	//----- nvinfo : EIATTR_MERCURY_ISA_VERSION
	.align		4
        /*0010*/ 	.byte	0x03, 0x5f
        /*0012*/ 	.short	0x0101


	//----- nvinfo : EIATTR_VRC_CTA_INIT_COUNT
	.align		4
        /*0014*/ 	.byte	0x02, 0x4a
	.zero		1
	.zero		1


	//----- nvinfo : EIATTR_EXIT_INSTR_OFFSETS
	.align		4
        /*0018*/ 	.byte	0x04, 0x1c
        /*001a*/ 	.short	(.L_82 - .L_81)


	//   ....[0]....
.L_81:
        /*001c*/ 	.word	0x00000010


	//----- nvinfo : EIATTR_SW_WAR
	.align		4
.L_82:
        /*0020*/ 	.byte	0x04, 0x36
        /*0022*/ 	.short	(.L_84 - .L_83)
.L_83:
        /*0024*/ 	.word	0x00000008
.L_84:


//--------------------- .nv.info._Z27cme_component_fill_data_csrPdPiS0_miS0_S0_m --------------------------
	.section	.nv.info._Z27cme_component_fill_data_csrPdPiS0_miS0_S0_m,"",@"SHT_CUDA_INFO"
	.sectionflags	@""
	.align	4


	//----- nvinfo : EIATTR_CUDA_API_VERSION
	.align		4
        /*0000*/ 	.byte	0x04, 0x37
        /*0002*/ 	.short	(.L_86 - .L_85)
.L_85:
        /*0004*/ 	.word	0x00000082


	//----- nvinfo : EIATTR_KPARAM_INFO
	.align		4
.L_86:
        /*0008*/ 	.byte	0x04, 0x17
        /*000a*/ 	.short	(.L_88 - .L_87)
.L_87:
        /*000c*/ 	.word	0x00000000
        /*0010*/ 	.short	0x0007
        /*0012*/ 	.short	0x0038
        /*0014*/ 	.byte	0x00, 0xf0, 0x21, 0x00


	//----- nvinfo : EIATTR_KPARAM_INFO
	.align		4
.L_88:
        /*0018*/ 	.byte	0x04, 0x17
        /*001a*/ 	.short	(.L_90 - .L_89)
.L_89:
        /*001c*/ 	.word	0x00000000
        /*0020*/ 	.short	0x0006
        /*0022*/ 	.short	0x0030
        /*0024*/ 	.byte	0x00, 0xf5, 0x21, 0x00


	//----- nvinfo : EIATTR_KPARAM_INFO
	.align		4
.L_90:
        /*0028*/ 	.byte	0x04, 0x17
        /*002a*/ 	.short	(.L_92 - .L_91)
.L_91:
        /*002c*/ 	.word	0x00000000
        /*0030*/ 	.short	0x0005
        /*0032*/ 	.short	0x0028
        /*0034*/ 	.byte	0x00, 0xf5, 0x21, 0x00


	//----- nvinfo : EIATTR_KPARAM_INFO
	.align		4
.L_92:
        /*0038*/ 	.byte	0x04, 0x17
        /*003a*/ 	.short	(.L_94 - .L_93)
.L_93:
        /*003c*/ 	.word	0x00000000
        /*0040*/ 	.short	0x0004
        /*0042*/ 	.short	0x0020
        /*0044*/ 	.byte	0x00, 0xf0, 0x11, 0x00


	//----- nvinfo : EIATTR_KPARAM_INFO
	.align		4
.L_94:
        /*0048*/ 	.byte	0x04, 0x17
        /*004a*/ 	.short	(.L_96 - .L_95)
.L_95:
        /*004c*/ 	.word	0x00000000
        /*0050*/ 	.short	0x0003
        /*0052*/ 	.short	0x0018
        /*0054*/ 	.byte	0x00, 0xf0, 0x21, 0x00


	//----- nvinfo : EIATTR_KPARAM_INFO
	.align		4
.L_96:
        /*0058*/ 	.byte	0x04, 0x17
        /*005a*/ 	.short	(.L_98 - .L_97)
.L_97:
        /*005c*/ 	.word	0x00000000
        /*0060*/ 	.short	0x0002
        /*0062*/ 	.short	0x0010
        /*0064*/ 	.byte	0x00, 0xf5, 0x21, 0x00


	//----- nvinfo : EIATTR_KPARAM_INFO
	.align		4
.L_98:
        /*0068*/ 	.byte	0x04, 0x17
        /*006a*/ 	.short	(.L_100 - .L_99)
.L_99:
        /*006c*/ 	.word	0x00000000
        /*0070*/ 	.short	0x0001
        /*0072*/ 	.short	0x0008
        /*0074*/ 	.byte	0x00, 0xf5, 0x21, 0x00


	//----- nvinfo : EIATTR_KPARAM_INFO
	.align		4
.L_100:
        /*0078*/ 	.byte	0x04, 0x17
        /*007a*/ 	.short	(.L_102 - .L_101)
.L_101:
        /*007c*/ 	.word	0x00000000
        /*0080*/ 	.short	0x0000
        /*0082*/ 	.short	0x0000
        /*0084*/ 	.byte	0x00, 0xf5, 0x21, 0x00


	//----- nvinfo : EIATTR_SPARSE_MMA_MASK
	.align		4
.L_102:
        /*0088*/ 	.byte	0x03, 0x50
        /*008a*/ 	.short	0x0000


	//----- nvinfo : EIATTR_MAXREG_COUNT
	.align		4
        /*008c*/ 	.byte	0x03, 0x1b
        /*008e*/ 	.short	0x00ff


	//----- nvinfo : EIATTR_MERCURY_ISA_VERSION
	.align		4
        /*0090*/ 	.byte	0x03, 0x5f
        /*0092*/ 	.short	0x0101


	//----- nvinfo : EIATTR_VRC_CTA_INIT_COUNT
	.align		4
        /*0094*/ 	.byte	0x02, 0x4a
	.zero		1
	.zero		1


	//----- nvinfo : EIATTR_EXIT_INSTR_OFFSETS
	.align		4
        /*0098*/ 	.byte	0x04, 0x1c
        /*009a*/ 	.short	(.L_104 - .L_103)


	//   ....[0]....
.L_103:
        /*009c*/ 	.word	0x00000080


	//   ....[1]....
        /*00a0*/ 	.word	0x00000900


	//   ....[2]....
        /*00a4*/ 	.word	0x00000c00


	//   ....[3]....
        /*00a8*/ 	.word	0x00000d20


	//   ....[4]....
        /*00ac*/ 	.word	0x00001020


	//   ....[5]....
        /*00b0*/ 	.word	0x00001050


	//   ....[6]....
        /*00b4*/ 	.word	0x00001680


	//----- nvinfo : EIATTR_INDIRECT_BRANCH_TARGETS
	.align		4
.L_104:
        /*00b8*/ 	.byte	0x04, 0x34
        /*00ba*/ 	.short	(.L_106 - .L_105)


	//   ....[0]....
.L_105:
        /*00bc*/ 	.word	.L_x_103@srel
        /*00c0*/ 	.short	0x0
        /*00c2*/ 	.short	0x0
        /*00c4*/ 	.word	0x3
        /*00c8*/ 	.word	.L_x_104@srel
        /*00cc*/ 	.word	.L_x_105@srel
        /*00d0*/ 	.word	.L_x_3@srel


	//   ....[1]....
        /*00d4*/ 	.word	.L_x_107@srel
        /*00d8*/ 	.short	0x0
        /*00da*/ 	.short	0x0
        /*00dc*/ 	.word	0x3
        /*00e0*/ 	.word	.L_x_108@srel
        /*00e4*/ 	.word	.L_x_109@srel
        /*00e8*/ 	.word	.L_x_3@srel


	//   ....[2]....
        /*00ec*/ 	.word	.L_x_111@srel
        /*00f0*/ 	.short	0x0
        /*00f2*/ 	.short	0x0
        /*00f4*/ 	.word	0x3
        /*00f8*/ 	.word	.L_x_112@srel
        /*00fc*/ 	.word	.L_x_113@srel
        /*0100*/ 	.word	.L_x_114@srel


	//   ....[3]....
        /*0104*/ 	.word	.L_x_115@srel
        /*0108*/ 	.short	0x0
        /*010a*/ 	.short	0x0
        /*010c*/ 	.word	0x3
        /*0110*/ 	.word	.L_x_116@srel
        /*0114*/ 	.word	.L_x_117@srel
        /*0118*/ 	.word	.L_x_114@srel


	//   ....[4]....
        /*011c*/ 	.word	.L_x_119@srel
        /*0120*/ 	.short	0x0
        /*0122*/ 	.short	0x0
        /*0124*/ 	.word	0x3
        /*0128*/ 	.word	.L_x_120@srel
        /*012c*/ 	.word	.L_x_121@srel
        /*0130*/ 	.word	.L_x_18@srel


	//   ....[5]....
        /*0134*/ 	.word	.L_x_123@srel
        /*0138*/ 	.short	0x0
        /*013a*/ 	.short	0x0
        /*013c*/ 	.word	0x3
        /*0140*/ 	.word	.L_x_124@srel
        /*0144*/ 	.word	.L_x_125@srel
        /*0148*/ 	.word	.L_x_18@srel


	//----- nvinfo : EIATTR_CRS_STACK_SIZE
	.align		4
.L_106:
        /*014c*/ 	.byte	0x04, 0x1e
        /*014e*/ 	.short	(.L_108 - .L_107)
.L_107:
        /*0150*/ 	.word	0x00000000


	//----- nvinfo : EIATTR_CBANK_PARAM_SIZE
	.align		4
.L_108:
        /*0154*/ 	.byte	0x03, 0x19
        /*0156*/ 	.short	0x0040


	//----- nvinfo : EIATTR_PARAM_CBANK
	.align		4
        /*0158*/ 	.byte	0x04, 0x0a
        /*015a*/ 	.short	(.L_110 - .L_109)
	.align		4
.L_109:
        /*015c*/ 	.word	index@(.nv.constant0._Z27cme_component_fill_data_csrPdPiS0_miS0_S0_m)
        /*0160*/ 	.short	0x0380
        /*0162*/ 	.short	0x0040


	//----- nvinfo : EIATTR_SW_WAR
	.align		4
.L_110:
        /*0164*/ 	.byte	0x04, 0x36
        /*0166*/ 	.short	(.L_112 - .L_111)
.L_111:
        /*0168*/ 	.word	0x00000008
.L_112:


//--------------------- .nv.info._Z29cme_component_get_nnz_per_rowPiS_immS_Pm --------------------------
	.section	.nv.info._Z29cme_component_get_nnz_per_rowPiS_immS_Pm,"",@"SHT_CUDA_INFO"
	.sectionflags	@""
	.align	4


	//----- nvinfo : EIATTR_CUDA_API_VERSION
	.align		4
        /*0000*/ 	.byte	0x04, 0x37
        /*0002*/ 	.short	(.L_114 - .L_113)
.L_113:
        /*0004*/ 	.word	0x00000082


	//----- nvinfo : EIATTR_KPARAM_INFO
	.align		4
.L_114:
        /*0008*/ 	.byte	0x04, 0x17
        /*000a*/ 	.short	(.L_116 - .L_115)
.L_115:
        /*000c*/ 	.word	0x00000000
        /*0010*/ 	.short	0x0006
        /*0012*/ 	.short	0x0030
        /*0014*/ 	.byte	0x00, 0xf5, 0x21, 0x00


	//----- nvinfo : EIATTR_KPARAM_INFO
	.align		4
.L_116:
        /*0018*/ 	.byte	0x04, 0x17
        /*001a*/ 	.short	(.L_118 - .L_117)
.L_117:
        /*001c*/ 	.word	0x00000000
        /*0020*/ 	.short	0x0005
        /*0022*/ 	.short	0x0028
        /*0024*/ 	.byte	0x00, 0xf5, 0x21, 0x00


	//----- nvinfo : EIATTR_KPARAM_INFO
	.align		4
.L_118:
        /*0028*/ 	.byte	0x04, 0x17
        /*002a*/ 	.short	(.L_120 - .L_119)
.L_119:
        /*002c*/ 	.word	0x00000000
        /*0030*/ 	.short	0x0004
        /*0032*/ 	.short	0x0020
        /*0034*/ 	.byte	0x00, 0xf0, 0x21, 0x00


	//----- nvinfo : EIATTR_KPARAM_INFO
	.align		4
.L_120:
        /*0038*/ 	.byte	0x04, 0x17
        /*003a*/ 	.short	(.L_122 - .L_121)
.L_121:
        /*003c*/ 	.word	0x00000000
        /*0040*/ 	.short	0x0003
        /*0042*/ 	.short	0x0018
        /*0044*/ 	.byte	0x00, 0xf0, 0x21, 0x00


	//----- nvinfo : EIATTR_KPARAM_INFO
	.align		4
.L_122:
        /*0048*/ 	.byte	0x04, 0x17
        /*004a*/ 	.short	(.L_124 - .L_123)
.L_123:
        /*004c*/ 	.word	0x00000000
        /*0050*/ 	.short	0x0002
        /*0052*/ 	.short	0x0010
        /*0054*/ 	.byte	0x00, 0xf0, 0x11, 0x00


	//----- nvinfo : EIATTR_KPARAM_INFO
	.align		4
.L_124:
        /*0058*/ 	.byte	0x04, 0x17
        /*005a*/ 	.short	(.L_126 - .L_125)
.L_125:
        /*005c*/ 	.word	0x00000000
        /*0060*/ 	.short	0x0001
        /*0062*/ 	.short	0x0008
        /*0064*/ 	.byte	0x00, 0xf5, 0x21, 0x00


	//----- nvinfo : EIATTR_KPARAM_INFO
	.align		4
.L_126:
        /*0068*/ 	.byte	0x04, 0x17
        /*006a*/ 	.short	(.L_128 - .L_127)
.L_127:
        /*006c*/ 	.word	0x00000000
        /*0070*/ 	.short	0x0000
        /*0072*/ 	.short	0x0000
        /*0074*/ 	.byte	0x00, 0xf5, 0x21, 0x00


	//----- nvinfo : EIATTR_SPARSE_MMA_MASK
	.align		4
.L_128:
        /*0078*/ 	.byte	0x03, 0x50
        /*007a*/ 	.short	0x0000


	//----- nvinfo : EIATTR_MAXREG_COUNT
	.align		4
        /*007c*/ 	.byte	0x03, 0x1b
        /*007e*/ 	.short	0x00ff


	//----- nvinfo : EIATTR_MERCURY_ISA_VERSION
	.align		4
        /*0080*/ 	.byte	0x03, 0x5f
        /*0082*/ 	.short	0x0101


	//----- nvinfo : EIATTR_VRC_CTA_INIT_COUNT
	.align		4
        /*0084*/ 	.byte	0x02, 0x4a
	.zero		1
	.zero		1


	//----- nvinfo : EIATTR_EXIT_INSTR_OFFSETS
	.align		4
        /*0088*/ 	.byte	0x04, 0x1c
        /*008a*/ 	.short	(.L_130 - .L_129)


	//   ....[0]....
.L_129:
        /*008c*/ 	.word	0x00000890


	//   ....[1]....
        /*0090*/ 	.word	0x00003720


	//   ....[2]....
        /*0094*/ 	.word	0x00003760


	//   ....[3]....
        /*0098*/ 	.word	0x00003800


	//   ....[4]....
        /*009c*/ 	.word	0x00003840


	//----- nvinfo : EIATTR_INDIRECT_BRANCH_TARGETS
	.align		4
.L_130:
        /*00a0*/ 	.byte	0x04, 0x34
        /*00a2*/ 	.short	(.L_132 - .L_131)


	//   ....[0]....
.L_131:
        /*00a4*/ 	.word	.L_x_127@srel
        /*00a8*/ 	.short	0x0
        /*00aa*/ 	.short	0x0
        /*00ac*/ 	.word	0x3
        /*00b0*/ 	.word	.L_x_128@srel
        /*00b4*/ 	.word	.L_x_129@srel
        /*00b8*/ 	.word	.L_x_62@srel


	//   ....[1]....
        /*00bc*/ 	.word	.L_x_131@srel
        /*00c0*/ 	.short	0x0
        /*00c2*/ 	.short	0x0
        /*00c4*/ 	.word	0x3
        /*00c8*/ 	.word	.L_x_132@srel
        /*00cc*/ 	.word	.L_x_133@srel
        /*00d0*/ 	.word	.L_x_62@srel


	//   ....[2]....
        /*00d4*/ 	.word	.L_x_135@srel
        /*00d8*/ 	.short	0x0
        /*00da*/ 	.short	0x0
        /*00dc*/ 	.word	0x3
        /*00e0*/ 	.word	.L_x_136@srel
        /*00e4*/ 	.word	.L_x_137@srel
        /*00e8*/ 	.word	.L_x_138@srel


	//   ....[3]....
        /*00ec*/ 	.word	.L_x_139@srel
        /*00f0*/ 	.short	0x0
        /*00f2*/ 	.short	0x0
        /*00f4*/ 	.word	0x3
        /*00f8*/ 	.word	.L_x_140@srel
        /*00fc*/ 	.word	.L_x_141@srel
        /*0100*/ 	.word	.L_x_138@srel


	//----- nvinfo : EIATTR_CRS_STACK_SIZE
	.align		4
.L_132:
        /*0104*/ 	.byte	0x04, 0x1e
        /*0106*/ 	.short	(.L_134 - .L_133)
.L_133:
        /*0108*/ 	.word	0x00000000


	//----- nvinfo : EIATTR_CBANK_PARAM_SIZE
	.align		4
.L_134:
        /*010c*/ 	.byte	0x03, 0x19
        /*010e*/ 	.short	0x0038


	//----- nvinfo : EIATTR_PARAM_CBANK
	.align		4
        /*0110*/ 	.byte	0x04, 0x0a
        /*0112*/ 	.short	(.L_136 - .L_135)
	.align		4
.L_135:
        /*0114*/ 	.word	index@(.nv.constant0._Z29cme_component_get_nnz_per_rowPiS_immS_Pm)
        /*0118*/ 	.short	0x0380
        /*011a*/ 	.short	0x0038


	//----- nvinfo : EIATTR_SW_WAR
	.align		4
.L_136:
        /*011c*/ 	.byte	0x04, 0x36
        /*011e*/ 	.short	(.L_138 - .L_137)
.L_137:
        /*0120*/ 	.word	0x00000008
.L_138:


//--------------------- .nv.info._Z10get_statesPimmPm --------------------------
	.section	.nv.info._Z10get_statesPimmPm,"",@"SHT_CUDA_INFO"
	.sectionflags	@""
	.align	4


	//----- nvinfo : EIATTR_CUDA_API_VERSION
	.align		4
        /*0000*/ 	.byte	0x04, 0x37
        /*0002*/ 	.short	(.L_140 - .L_139)
.L_139:
        /*0004*/ 	.word	0x00000082


	//----- nvinfo : EIATTR_KPARAM_INFO
	.align		4
.L_140:
        /*0008*/ 	.byte	0x04, 0x17
        /*000a*/ 	.short	(.L_142 - .L_141)
.L_141:
        /*000c*/ 	.word	0x00000000
        /*0010*/ 	.short	0x0003
        /*0012*/ 	.short	0x0018
        /*0014*/ 	.byte	0x00, 0xf5, 0x21, 0x00


	//----- nvinfo : EIATTR_KPARAM_INFO
	.align		4
.L_142:
        /*0018*/ 	.byte	0x04, 0x17
        /*001a*/ 	.short	(.L_144 - .L_143)
.L_143:
        /*001c*/ 	.word	0x00000000
        /*0020*/ 	.short	0x0002
        /*0022*/ 	.short	0x0010
        /*0024*/ 	.byte	0x00, 0xf0, 0x21, 0x00


	//----- nvinfo : EIATTR_KPARAM_INFO
	.align		4
.L_144:
        /*0028*/ 	.byte	0x04, 0x17
        /*002a*/ 	.short	(.L_146 - .L_145)
.L_145:
        /*002c*/ 	.word	0x00000000
        /*0030*/ 	.short	0x0001
        /*0032*/ 	.short	0x0008
        /*0034*/ 	.byte	0x00, 0xf0, 0x21, 0x00


	//----- nvinfo : EIATTR_KPARAM_INFO
	.align		4
.L_146:
        /*0038*/ 	.byte	0x04, 0x17
        /*003a*/ 	.short	(.L_148 - .L_147)
.L_147:
        /*003c*/ 	.word	0x00000000
        /*0040*/ 	.short	0x0000
        /*0042*/ 	.short	0x0000
        /*0044*/ 	.byte	0x00, 0xf5, 0x21, 0x00


	//----- nvinfo : EIATTR_SPARSE_MMA_MASK
	.align		4
.L_148:
        /*0048*/ 	.byte	0x03, 0x50
        /*004a*/ 	.short	0x0000


	//----- nvinfo : EIATTR_MAXREG_COUNT
	.align		4
        /*004c*/ 	.byte	0x03, 0x1b
        /*004e*/ 	.short	0x00ff


	//----- nvinfo : EIATTR_NUM_BARRIERS
	.align		4
        /*0050*/ 	.byte	0x02, 0x4c
        /*0052*/ 	.byte	0x01
	.zero		1


	//----- nvinfo : EIATTR_MERCURY_ISA_VERSION
	.align		4
        /*0054*/ 	.byte	0x03, 0x5f
        /*0056*/ 	.short	0x0101


	//----- nvinfo : EIATTR_VRC_CTA_INIT_COUNT
	.align		4
        /*0058*/ 	.byte	0x02, 0x4a
	.zero		1
	.zero		1


	//----- nvinfo : EIATTR_EXIT_INSTR_OFFSETS
	.align		4
        /*005c*/ 	.byte	0x04, 0x1c
        /*005e*/ 	.short	(.L_150 - .L_149)


	//   ....[0]....
.L_149:
        /*0060*/ 	.word	0x00000180


	//   ....[1]....
        /*0064*/ 	.word	0x000001b0


	//   ....[2]....
        /*0068*/ 	.word	0x00000e50


	//   ....[3]....
        /*006c*/ 	.word	0x00001420


	//   ....[4]....
        /*0070*/ 	.word	0x000016a0


	//----- nvinfo : EIATTR_CRS_STACK_SIZE
	.align		4
.L_150:
        /*0074*/ 	.byte	0x04, 0x1e
        /*0076*/ 	.short	(.L_152 - .L_151)
.L_151:
        /*0078*/ 	.word	0x00000000


	//----- nvinfo : EIATTR_CBANK_PARAM_SIZE
	.align		4
.L_152:
        /*007c*/ 	.byte	0x03, 0x19
        /*007e*/ 	.short	0x0020


	//----- nvinfo : EIATTR_PARAM_CBANK
	.align		4
        /*0080*/ 	.byte	0x04, 0x0a
        /*0082*/ 	.short	(.L_154 - .L_153)
	.align		4
.L_153:
        /*0084*/ 	.word	index@(.nv.constant0._Z10get_statesPimmPm)
        /*0088*/ 	.short	0x0380
        /*008a*/ 	.short	0x0020


	//----- nvinfo : EIATTR_SW_WAR
	.align		4
.L_154:
        /*008c*/ 	.byte	0x04, 0x36
        /*008e*/ 	.short	(.L_156 - .L_155)
.L_155:
        /*0090*/ 	.word	0x00000008
.L_156:


//--------------------- .nv.callgraph             --------------------------
	.section	.nv.callgraph,"",@"SHT_CUDA_CALLGRAPH"
	.align	4
	.sectionentsize	8
	.align		4
        /*0000*/ 	.word	0x00000000
	.align		4
        /*0004*/ 	.word	0xffffffff
	.align		4
        /*0008*/ 	.word	0x00000000
	.align		4
        /*000c*/ 	.word	0xfffffffe
	.align		4
        /*0010*/ 	.word	0x00000000
	.align		4
        /*0014*/ 	.word	0xfffffffd
	.align		4
        /*0018*/ 	.word	0x00000000
	.align		4
        /*001c*/ 	.word	0xfffffffc


//--------------------- .nv.constant4             --------------------------
	.section	.nv.constant4,"a",@progbits
	.align	8
	.align		8
.nv.constant4:
        /*0000*/ 	.dword	_ZN34_INTERNAL_f557b1e3_4_k_cu_a6ba54974cuda3std3__45__cpo5beginE
	.align		8
        /*0008*/ 	.dword	_ZN34_INTERNAL_f557b1e3_4_k_cu_a6ba54974cuda3std3__45__cpo3endE
	.align		8
        /*0010*/ 	.dword	_ZN34_INTERNAL_f557b1e3_4_k_cu_a6ba54974cuda3std3__45__cpo6cbeginE
	.align		8
        /*0018*/ 	.dword	_ZN34_INTERNAL_f557b1e3_4_k_cu_a6ba54974cuda3std3__45__cpo4cendE
	.align		8
        /*0020*/ 	.dword	_ZN34_INTERNAL_f557b1e3_4_k_cu_a6ba54974cuda3std3__45__cpo6rbeginE
	.align		8
        /*0028*/ 	.dword	_ZN34_INTERNAL_f557b1e3_4_k_cu_a6ba54974cuda3std3__45__cpo4rendE
	.align		8
        /*0030*/ 	.dword	_ZN34_INTERNAL_f557b1e3_4_k_cu_a6ba54974cuda3std3__45__cpo7crbeginE
	.align		8
        /*0038*/ 	.dword	_ZN34_INTERNAL_f557b1e3_4_k_cu_a6ba54974cuda3std3__45__cpo5crendE
	.align		8
        /*0040*/ 	.dword	_ZN34_INTERNAL_f557b1e3_4_k_cu_a6ba54974cuda3std3__436_GLOBAL__N__f557b1e3_4_k_cu_a6ba54976ignoreE
	.align		8
        /*0048*/ 	.dword	_ZN34_INTERNAL_f557b1e3_4_k_cu_a6ba54974cuda3std3__419piecewise_constructE
	.align		8
        /*0050*/ 	.dword	_ZN34_INTERNAL_f557b1e3_4_k_cu_a6ba54974cuda3std3__48in_placeE
	.align		8
        /*0058*/ 	.dword	_ZN34_INTERNAL_f557b1e3_4_k_cu_a6ba54974cuda3std3__420unreachable_sentinelE
	.align		8
        /*0060*/ 	.dword	_ZN34_INTERNAL_f557b1e3_4_k_cu_a6ba54974cuda3std3__47nulloptE
	.align		8
        /*0068*/ 	.dword	_ZN34_INTERNAL_f557b1e3_4_k_cu_a6ba54974cuda3std3__48unexpectE
	.align		8
        /*0070*/ 	.dword	_ZN34_INTERNAL_f557b1e3_4_k_cu_a6ba54974cuda3std6ranges3__45__cpo4swapE
	.align		8
        /*0078*/ 	.dword	_ZN34_INTERNAL_f557b1e3_4_k_cu_a6ba54974cuda3std6ranges3__45__cpo9iter_moveE
	.align		8
        /*0080*/ 	.dword	_ZN34_INTERNAL_f557b1e3_4_k_cu_a6ba54974cuda3std6ranges3__45__cpo5beginE
	.align		8
        /*0088*/ 	.dword	_ZN34_INTERNAL_f557b1e3_4_k_cu_a6ba54974cuda3std6ranges3__45__cpo3endE
	.align		8
        /*0090*/ 	.dword	_ZN34_INTERNAL_f557b1e3_4_k_cu_a6ba54974cuda3std6ranges3__45__cpo6cbeginE
	.align		8
        /*0098*/ 	.dword	_ZN34_INTERNAL_f557b1e3_4_k_cu_a6ba54974cuda3std6ranges3__45__cpo4cendE
	.align		8
        /*00a0*/ 	.dword	_ZN34_INTERNAL_f557b1e3_4_k_cu_a6ba54974cuda3std6ranges3__45__cpo7advanceE
	.align		8
        /*00a8*/ 	.dword	_ZN34_INTERNAL_f557b1e3_4_k_cu_a6ba54974cuda3std6ranges3__45__cpo9iter_swapE
	.align		8
        /*00b0*/ 	.dword	_ZN34_INTERNAL_f557b1e3_4_k_cu_a6ba54974cuda3std6ranges3__45__cpo4nextE
	.align		8
        /*00b8*/ 	.dword	_ZN34_INTERNAL_f557b1e3_4_k_cu_a6ba54974cuda3std6ranges3__45__cpo4prevE
	.align		8
        /*00c0*/ 	.dword	_ZN34_INTERNAL_f557b1e3_4_k_cu_a6ba54974cuda3std6ranges3__45__cpo4dataE
	.align		8
        /*00c8*/ 	.dword	_ZN34_INTERNAL_f557b1e3_4_k_cu_a6ba54974cuda3std6ranges3__45__cpo5cdataE
	.align		8
        /*00d0*/ 	.dword	_ZN34_INTERNAL_f557b1e3_4_k_cu_a6ba54974cuda3std6ranges3__45__cpo4sizeE
	.align		8
        /*00d8*/ 	.dword	_ZN34_INTERNAL_f557b1e3_4_k_cu_a6ba54974cuda3std6ranges3__45__cpo5ssizeE
	.align		8
        /*00e0*/ 	.dword	_ZN34_INTERNAL_f557b1e3_4_k_cu_a6ba54974cuda3std6ranges3__45__cpo8distanceE
	.align		8
        /*00e8*/ 	.dword	_ZN34_INTERNAL_f557b1e3_4_k_cu_a6ba54976thrust24THRUST_300001_SM_1000_NS8cuda_cub3parE
	.align		8
        /*00f0*/ 	.dword	_ZN34_INTERNAL_f557b1e3_4_k_cu_a6ba54976thrust24THRUST_300001_SM_1000_NS8cuda_cub10par_nosyncE
	.align		8
        /*00f8*/ 	.dword	_ZN34_INTERNAL_f557b1e3_4_k_cu_a6ba54976thrust24THRUST_300001_SM_1000_NS6system6detail10sequential3seqE
	.align		8
        /*0100*/ 	.dword	_ZN34_INTERNAL_f557b1e3_4_k_cu_a6ba54976thrust24THRUST_300001_SM_1000_NS12placeholders2_1E
	.align		8
        /*0108*/ 	.dword	_ZN34_INTERNAL_f557b1e3_4_k_cu_a6ba54976thrust24THRUST_300001_SM_1000_NS12placeholders2_2E
	.align		8
        /*0110*/ 	.dword	_ZN34_INTERNAL_f557b1e3_4_k_cu_a6ba54976thrust24THRUST_300001_SM_1000_NS12placeholders2_3E
	.align		8
        /*0118*/ 	.dword	_ZN34_INTERNAL_f557b1e3_4_k_cu_a6ba54976thrust24THRUST_300001_SM_1000_NS12placeholders2_4E
	.align		8
        /*0120*/ 	.dword	_ZN34_INTERNAL_f557b1e3_4_k_cu_a6ba54976thrust24THRUST_300001_SM_1000_NS12placeholders2_5E
	.align		8
        /*0128*/ 	.dword	_ZN34_INTERNAL_f557b1e3_4_k_cu_a6ba54976thrust24THRUST_300001_SM_1000_NS12placeholders2_6E
	.align		8
        /*0130*/ 	.dword	_ZN34_INTERNAL_f557b1e3_4_k_cu_a6ba54976thrust24THRUST_300001_SM_1000_NS12placeholders2_7E
	.align		8
        /*0138*/ 	.dword	_ZN34_INTERNAL_f557b1e3_4_k_cu_a6ba54976thrust24THRUST_300001_SM_1000_NS12placeholders2_8E
	.align		8
        /*0140*/ 	.dword	_ZN34_INTERNAL_f557b1e3_4_k_cu_a6ba54976thrust24THRUST_300001_SM_1000_NS12placeholders2_9E
	.align		8
        /*0148*/ 	.dword	_ZN34_INTERNAL_f557b1e3_4_k_cu_a6ba54976thrust24THRUST_300001_SM_1000_NS12placeholders3_10E
	.align		8
        /*0150*/ 	.dword	_ZN34_INTERNAL_f557b1e3_4_k_cu_a6ba54976thrust24THRUST_300001_SM_1000_NS3seqE


//--------------------- .nv.constant2._Z27cme_component_fill_data_csrPdPiS0_miS0_S0_m --------------------------
	.section	.nv.constant2._Z27cme_component_fill_data_csrPdPiS0_miS0_S0_m,"a",@progbits
	.sectionflags	@""
	.align	4
.nv.constant2._Z27cme_component_fill_data_csrPdPiS0_miS0_S0_m:
        /*0000*/ 	.byte	0xc0, 0x02, 0x00, 0x00, 0x90, 0x02, 0x00, 0x00, 0x40, 0x07, 0x00, 0x00, 0x50, 0x05, 0x00, 0x00
        /*0010*/ 	.byte	0x20, 0x05, 0x00, 0x00, 0x40, 0x07, 0x00, 0x00, 0x10, 0x09, 0x00, 0x00, 0x50, 0x08, 0x00, 0x00
        /*0020*/ 	.byte	0x30, 0x10, 0x00, 0x00, 0x30, 0x0d, 0x00, 0x00, 0x70, 0x0c, 0x00, 0x00, 0x30, 0x10, 0x00, 0x00
        /*0030*/ 	.byte	0x10, 0x11, 0x00, 0x00, 0xe0, 0x10, 0x00, 0x00, 0x10, 0x16, 0x00, 0x00, 0xe0, 0x13, 0x00, 0x00
        /*0040*/ 	.byte	0xb0, 0x13, 0x00, 0x00, 0x10, 0x16, 0x00, 0x00


//--------------------- .nv.constant2._Z29cme_component_get_nnz_per_rowPiS_immS_Pm --------------------------
	.section	.nv.constant2._Z29cme_component_get_nnz_per_rowPiS_immS_Pm,"a",@progbits
	.sectionflags	@""
	.align	4
.nv.constant2._Z29cme_component_get_nnz_per_rowPiS_immS_Pm:
        /*0000*/ 	.byte	0x10, 0x1f, 0x00, 0x00, 0xd0, 0x1e, 0x00, 0x00, 0x20, 0x20, 0x00, 0x00, 0xf0, 0x1f, 0x00, 0x00
        /*0010*/ 	.byte	0xb0, 0x1f, 0x00, 0x00, 0x20, 0x20, 0x00, 0x00, 0x30, 0x37, 0x00, 0x00, 0xf0, 0x36, 0x00, 0x00
        /*0020*/ 	.byte	0x40, 0x38, 0x00, 0x00, 0x10, 0x38, 0x00, 0x00, 0xd0, 0x37, 0x00, 0x00, 0x40, 0x38, 0x00, 0x00


//--------------------- .text._ZN3cub18CUB_300001_SM_10006detail11EmptyKernelIvEEvv --------------------------
	.section	.text._ZN3cub18CUB_300001_SM_10006detail11EmptyKernelIvEEvv,"ax",@progbits
	.align	128
        .global         _ZN3cub18CUB_300001_SM_10006detail11EmptyKernelIvEEvv
        .type           _ZN3cub18CUB_300001_SM_10006detail11EmptyKernelIvEEvv,@function
        .size           _ZN3cub18CUB_300001_SM_10006detail11EmptyKernelIvEEvv,(.L_x_149 - _ZN3cub18CUB_300001_SM_10006detail11EmptyKernelIvEEvv)
        .other          _ZN3cub18CUB_300001_SM_10006detail11EmptyKernelIvEEvv,@"STO_CUDA_ENTRY STV_DEFAULT"
_ZN3cub18CUB_300001_SM_10006detail11EmptyKernelIvEEvv:
.text._ZN3cub18CUB_300001_SM_10006detail11EmptyKernelIvEEvv:
[----:B------:R-:W-:Y:S01]  /*0000*/  LDC R1, c[0x0][0x37c] ;  /* 0x0000df00ff017b82 */ /* 0x000fe20000000800 */
[----:B------:R-:W-:Y:S05]  /*0010*/  EXIT ;  /* 0x000000000000794d */ /* 0x000fea0003800000 */
.L_x_0:
[----:B------:R-:W-:-:S00]  /*0020*/  BRA `(.L_x_0) ;  /* 0xfffffffc00fc7947 */ /* 0x000fc0000383ffff */
[----:B------:R-:W-:-:S00]  /*0030*/  NOP ;  /* 0x0000000000007918 */ /* 0x000fc00000000000 */
        /* <DEDUP_REMOVED lines=12> */
.L_x_149:


//--------------------- .text._Z27cme_component_fill_data_csrPdPiS0_miS0_S0_m --------------------------
	.section	.text._Z27cme_component_fill_data_csrPdPiS0_miS0_S0_m,"ax",@progbits
	.align	128
        .global         _Z27cme_component_fill_data_csrPdPiS0_miS0_S0_m
        .type           _Z27cme_component_fill_data_csrPdPiS0_miS0_S0_m,@function
        .size           _Z27cme_component_fill_data_csrPdPiS0_miS0_S0_m,(.L_x_144 - _Z27cme_component_fill_data_csrPdPiS0_miS0_S0_m)
        .other          _Z27cme_component_fill_data_csrPdPiS0_miS0_S0_m,@"STO_CUDA_ENTRY STV_DEFAULT"
_Z27cme_component_fill_data_csrPdPiS0_miS0_S0_m:
.text._Z27cme_component_fill_data_csrPdPiS0_miS0_S0_m:
[----:B------:R-:W-:Y:S01]  /*0000*/  LDC R1, c[0x0][0x37c] ;  /* 0x0000df00ff017b82 */ /* 0x000fe20000000800 */
[----:B------:R-:W0:Y:S01]  /*0010*/  S2R R5, SR_CTAID.X ;  /* 0x0000000000057919 */ /* 0x000e220000002500 */
[----:B------:R-:W0:Y:S01]  /*0020*/  LDCU UR4, c[0x0][0x360] ;  /* 0x00006c00ff0477ac */ /* 0x000e220008000800 */
[----:B------:R-:W0:Y:S01]  /*0030*/  S2R R0, SR_TID.X ;  /* 0x0000000000007919 */ /* 0x000e220000002100 */
[----:B------:R-:W1:Y:S01]  /*0040*/  LDCU.64 UR6, c[0x0][0x398] ;  /* 0x00007300ff0677ac */ /* 0x000e620008000a00 */
[----:B0-----:R-:W-:-:S05]  /*0050*/  IMAD R5, R5, UR4, R0 ;  /* 0x0000000405057c24 */ /* 0x001fca000f8e0200 */
[----:B-1----:R-:W-:-:S04]  /*0060*/  ISETP.GE.U32.AND P0, PT, R5, UR6, PT ;  /* 0x0000000605007c0c */ /* 0x002fc8000bf06070 */
[----:B------:R-:W-:-:S13]  /*0070*/  ISETP.GE.U32.AND.EX P0, PT, RZ, UR7, PT, P0 ;  /* 0x00000007ff007c0c */ /* 0x000fda000bf06100 */
[----:B------:R-:W-:Y:S05]  /*0080*/  @P0 EXIT ;  /* 0x000000000000094d */ /* 0x000fea0003800000 */
[----:B------:R-:W0:Y:S01]  /*0090*/  LDCU.64 UR4, c[0x0][0x3a8] ;  /* 0x00007500ff0477ac */ /* 0x000e220008000a00 */
[----:B------:R-:W-:Y:S01]  /*00a0*/  IMAD.SHL.U32 R10, R5, 0x4, RZ ;  /* 0x00000004050a7824 */ /* 0x000fe200078e00ff */
[----:B------:R-:W-:Y:S01]  /*00b0*/  SHF.R.U32.HI R0, RZ, 0x1e, R5 ;  /* 0x0000001eff007819 */ /* 0x000fe20000011605 */
[----:B------:R-:W1:Y:S01]  /*00c0*/  LDCU.64 UR6, c[0x0][0x358] ;  /* 0x00006b00ff0677ac */ /* 0x000e620008000a00 */
[----:B------:R-:W2:Y:S02]  /*00d0*/  LDCU.64 UR8, c[0x0][0x390] ;  /* 0x00007200ff0877ac */ /* 0x000ea40008000a00 */
[----:B0-----:R-:W-:-:S04]  /*00e0*/  IADD3 R8, P0, PT, R10, UR4, RZ ;  /* 0x000000040a087c10 */ /* 0x001fc8000ff1e0ff */
[----:B------:R-:W-:-:S05]  /*00f0*/  IADD3.X R9, PT, PT, R0, UR5, RZ, P0, !PT ;  /* 0x0000000500097c10 */ /* 0x000fca00087fe4ff */
[----:B-1----:R-:W3:Y:S01]  /*0100*/  LDG.E R4, desc[UR6][R8.64] ;  /* 0x0000000608047981 */ /* 0x002ee2000c1e1900 */
[----:B--2---:R-:W-:-:S04]  /*0110*/  IADD3 R10, P0, PT, R10, UR8, RZ ;  /* 0x000000080a0a7c10 */ /* 0x004fc8000ff1e0ff */
[----:B------:R-:W-:Y:S01]  /*0120*/  IADD3.X R11, PT, PT, R0, UR9, RZ, P0, !PT ;  /* 0x00000009000b7c10 */ /* 0x000fe200087fe4ff */
[----:B------:R-:W0:Y:S04]  /*0130*/  LDCU.128 UR8, c[0x0][0x3b0] ;  /* 0x00007600ff0877ac */ /* 0x000e280008000c00 */
[----:B------:R1:W5:Y:S01]  /*0140*/  LDG.E R0, desc[UR6][R10.64] ;  /* 0x000000060a007981 */ /* 0x000362000c1e1900 */
[----:B0-----:R-:W-:-:S04]  /*0150*/  IMAD.WIDE.U32 R2, R5, UR10, RZ ;  /* 0x0000000a05027c25 */ /* 0x001fc8000f8e00ff */
[----:B------:R-:W-:Y:S01]  /*0160*/  IMAD R3, R5, UR11, R3 ;  /* 0x0000000b05037c24 */ /* 0x000fe2000f8e0203 */
[----:B------:R-:W-:-:S04]  /*0170*/  LEA R6, P1, R2, UR8, 0x2 ;  /* 0x0000000802067c11 */ /* 0x000fc8000f8210ff */
[----:B------:R-:W-:Y:S02]  /*0180*/  LEA.HI.X R7, R2, UR9, R3, 0x2, P1 ;  /* 0x0000000902077c11 */ /* 0x000fe400088f1403 */
[----:B---3--:R-:W-:-:S13]  /*0190*/  ISETP.GE.AND P0, PT, R4, RZ, PT ;  /* 0x000000ff0400720c */ /* 0x008fda0003f06270 */
[----:B-1----:R-:W-:Y:S05]  /*01a0*/  @!P0 BRA `(.L_x_1) ;  /* 0x0000000c00ac8947 */ /* 0x002fea0003800000 */
[----:B------:R-:W0:Y:S01]  /*01b0*/  LDCU UR5, c[0x0][0x3a0] ;  /* 0x00007400ff0577ac */ /* 0x000e220008000800 */
[----:B-----5:R-:W-:Y:S01]  /*01c0*/  VIADD R3, R0, 0x1 ;  /* 0x0000000100037836 */ /* 0x020fe20000000000 */
[----:B------:R-:W-:-:S04]  /*01d0*/  ISETP.GT.U32.AND P0, PT, R4, R5, PT ;  /* 0x000000050400720c */ /* 0x000fc80003f04070 */
[----:B------:R-:W-:Y:S02]  /*01e0*/  SEL R2, R0, R3, P0 ;  /* 0x0000000300027207 */ /* 0x000fe40000000000 */
[----:B------:R-:W-:Y:S01]  /*01f0*/  SEL R0, R3, R0, P0 ;  /* 0x0000000003007207 */ /* 0x000fe20000000000 */
[----:B0-----:R-:W-:Y:S02]  /*0200*/  UISETP.GT.AND UP0, UPT, UR5, 0x1, UPT ;  /* 0x000000010500788c */ /* 0x001fe4000bf04270 */
[----:B------:R-:W-:-:S07]  /*0210*/  UIADD3 UR4, UPT, UPT, UR5, -0x2, URZ ;  /* 0xfffffffe05047890 */ /* 0x000fce000fffe0ff */
[----:B------:R-:W-:Y:S05]  /*0220*/  BRA.U UP0, `(.L_x_2) ;  /* 0x0000000100a47547 */ /* 0x000fea000b800000 */
[----:B------:R-:W-:-:S04]  /*0230*/  UISETP.LT.U32.AND UP0, UPT, UR5, 0x2, UPT ;  /* 0x000000020500788c */ /* 0x000fc8000bf01070 */
[----:B------:R-:W-:-:S04]  /*0240*/  USEL UR4, UR5, 0x2, UP0 ;  /* 0x0000000205047887 */ /* 0x000fc80008000000 */
[----:B------:R-:W-:-:S12]  /*0250*/  USHF.L.U32 UR4, UR4, 0x2, URZ ;  /* 0x0000000204047899 */ /* 0x000fd800080006ff */
[----:B------:R-:W0:Y:S02]  /*0260*/  LDCU UR4, c[0x2][UR4] ;  /* 0x00800000040477ac */ /* 0x000e240008000800 */
[----:B0-----:R-:W-:-:S10]  /*0270*/  USHF.R.S32.HI UR5, URZ, 0x1f, UR4 ;  /* 0x0000001fff057899 */ /* 0x001fd40008011404 */
.L_x_103:
[----:B------:R-:W-:Y:S05]  /*0280*/  BRXU UR4 -0x290                                                                             (*"BRANCH_TARGETS .L_x_104,.L_x_105,.L_x_3"*) ;  /* 0xfffffffc045c7958 */ /* 0x000fea000b83ffff */
.L_x_105:
[----:B------:R-:W2:Y:S02]  /*0290*/  LDG.E R12, desc[UR6][R6.64] ;  /* 0x00000006060c7981 */ /* 0x000ea4000c1e1900 */
[----:B--2---:R-:W0:Y:S01]  /*02a0*/  I2F.F64 R12, R12 ;  /* 0x0000000c000c7312 */ /* 0x004e220000201c00 */
[----:B------:R-:W-:Y:S05]  /*02b0*/  BRA `(.L_x_3) ;  /* 0x0000000400207947 */ /* 0x000fea0003800000 */
.L_x_104:
[----:B------:R-:W2:Y:S01]  /*02c0*/  LDG.E R27, desc[UR6][R6.64+0x4] ;  /* 0x00000406061b7981 */ /* 0x000ea2000c1e1900 */
[----:B------:R-:W-:Y:S01]  /*02d0*/  BSSY.RECONVERGENT B0, `(.L_x_4) ;  /* 0x0000006000007945 */ /* 0x000fe20003800200 */
[----:B------:R-:W-:Y:S01]  /*02e0*/  MOV R26, 0x330 ;  /* 0x00000330001a7802 */ /* 0x000fe20000000f00 */
[----:B--2---:R-:W0:Y:S02]  /*02f0*/  I2F.F64 R8, R27 ;  /* 0x0000001b00087312 */ /* 0x004e240000201c00 */
[----:B0-----:R-:W-:-:S10]  /*0300*/  DADD R10, -RZ, |R8| ;  /* 0x00000000ff0a7229 */ /* 0x001fd40000000508 */
[----:B------:R-:W-:-:S07]  /*0310*/  IMAD.MOV.U32 R3, RZ, RZ, R11 ;  /* 0x000000ffff037224 */ /* 0x000fce00078e000b */
[----:B------:R-:W-:Y:S05]  /*0320*/  CALL.REL.NOINC `($_Z27cme_component_fill_data_csrPdPiS0_miS0_S0_m$__internal_accurate_pow) ;  /* 0x0000001400747944 */ /* 0x000fea0003c00000 */
[----:B------:R-:W-:Y:S05]  /*0330*/  BSYNC.RECONVERGENT B0 ;  /* 0x0000000000007941 */ /* 0x000fea0003800200 */
.L_x_4:
[----:B------:R-:W-:Y:S01]  /*0340*/  ISETP.NE.AND P0, PT, R27, RZ, PT ;  /* 0x000000ff1b00720c */ /* 0x000fe20003f05270 */
[----:B------:R-:W-:Y:S01]  /*0350*/  IMAD.MOV.U32 R8, RZ, RZ, R10 ;  /* 0x000000ffff087224 */ /* 0x000fe200078e000a */
[----:B------:R-:W-:Y:S01]  /*0360*/  BSSY.RECONVERGENT B0, `(.L_x_5) ;  /* 0x0000012000007945 */ /* 0x000fe20003800200 */
[----:B------:R-:W-:-:S10]  /*0370*/  IMAD.MOV.U32 R9, RZ, RZ, R11 ;  /* 0x000000ffff097224 */ /* 0x000fd400078e000b */
[----:B------:R-:W-:Y:S02]  /*0380*/  @!P0 CS2R R8, SRZ ;  /* 0x0000000000088805 */ /* 0x000fe4000001ff00 */
[----:B------:R-:W-:-:S04]  /*0390*/  ISETP.NE.AND P0, PT, R27, 0x1, PT ;  /* 0x000000011b00780c */ /* 0x000fc80003f05270 */
[----:B------:R-:W-:-:S06]  /*03a0*/  DADD R8, R8, 1 ;  /* 0x3ff0000008087429 */ /* 0x000fcc0000000000 */
[----:B------:R-:W0:Y:S04]  /*03b0*/  MUFU.RCP64H R11, R9 ;  /* 0x00000009000b7308 */ /* 0x000e280000001800 */
[----:B------:R-:W-:-:S05]  /*03c0*/  VIADD R10, R9, 0x300402 ;  /* 0x00300402090a7836 */ /* 0x000fca0000000000 */
[----:B------:R-:W-:Y:S01]  /*03d0*/  FSETP.GEU.AND P1, PT, |R10|, 5.8789094863358348022e-39, PT ;  /* 0x004004020a00780b */ /* 0x000fe20003f2e200 */
[----:B0-----:R-:W-:-:S08]  /*03e0*/  DFMA R12, -R8, R10, 1 ;  /* 0x3ff00000080c742b */ /* 0x001fd0000000010a */
[----:B------:R-:W-:-:S08]  /*03f0*/  DFMA R12, R12, R12, R12 ;  /* 0x0000000c0c0c722b */ /* 0x000fd0000000000c */
[----:B------:R-:W-:-:S08]  /*0400*/  DFMA R12, R10, R12, R10 ;  /* 0x0000000c0a0c722b */ /* 0x000fd0000000000a */
[----:B------:R-:W-:-:S08]  /*0410*/  DFMA R14, -R8, R12, 1 ;  /* 0x3ff00000080e742b */ /* 0x000fd0000000010c */
[----:B------:R-:W-:Y:S01]  /*0420*/  DFMA R12, R12, R14, R12 ;  /* 0x0000000e0c0c722b */ /* 0x000fe2000000000c */
[----:B------:R-:W-:Y:S10]  /*0430*/  @P1 BRA `(.L_x_6) ;  /* 0x0000000000101947 */ /* 0x000ff40003800000 */
[----:B------:R-:W-:Y:S02]  /*0440*/  LOP3.LUT R3, R9, 0x7fffffff, RZ, 0xc0, !PT ;  /* 0x7fffffff09037812 */ /* 0x000fe400078ec0ff */
[----:B------:R-:W-:-:S03]  /*0450*/  MOV R10, 0x480 ;  /* 0x00000480000a7802 */ /* 0x000fc60000000f00 */
[----:B------:R-:W-:-:S07]  /*0460*/  VIADD R14, R3, 0xfff00000 ;  /* 0xfff00000030e7836 */ /* 0x000fce0000000000 */
[----:B------:R-:W-:Y:S05]  /*0470*/  CALL.REL.NOINC `($__internal_0_$__cuda_sm20_dblrcp_rn_slowpath_v3) ;  /* 0x0000001000847944 */ /* 0x000fea0003c00000 */
.L_x_6:
[----:B------:R-:W-:Y:S05]  /*0480*/  BSYNC.RECONVERGENT B0 ;  /* 0x0000000000007941 */ /* 0x000fea0003800200 */
.L_x_5:
[----:B------:R-:W-:Y:S02]  /*0490*/  FSEL R12, R12, RZ, P0 ;  /* 0x000000ff0c0c7208 */ /* 0x000fe40000000000 */
[----:B------:R-:W-:Y:S01]  /*04a0*/  FSEL R13, R13, 1.75, P0 ;  /* 0x3fe000000d0d7808 */ /* 0x000fe20000000000 */
[----:B------:R-:W-:Y:S06]  /*04b0*/  BRA `(.L_x_3) ;  /* 0x0000000000a07947 */ /* 0x000fec0003800000 */
.L_x_2:
[----:B------:R-:W-:-:S04]  /*04c0*/  UISETP.LT.U32.AND UP0, UPT, UR4, 0x2, UPT ;  /* 0x000000020400788c */ /* 0x000fc8000bf01070 */
[----:B------:R-:W-:-:S04]  /*04d0*/  USEL UR4, UR4, 0x2, UP0 ;  /* 0x0000000204047887 */ /* 0x000fc80008000000 */
[----:B------:R-:W-:-:S12]  /*04e0*/  USHF.L.U32 UR4, UR4, 0x2, URZ ;  /* 0x0000000204047899 */ /* 0x000fd800080006ff */
[----:B------:R-:W0:Y:S02]  /*04f0*/  LDCU UR4, c[0x2][UR4+0xc] ;  /* 0x00800180040477ac */ /* 0x000e240008000800 */
[----:B0-----:R-:W-:-:S10]  /*0500*/  USHF.R.S32.HI UR5, URZ, 0x1f, UR4 ;  /* 0x0000001fff057899 */ /* 0x001fd40008011404 */
.L_x_107:
[----:B------:R-:W-:Y:S05]  /*0510*/  BRXU UR4 -0x520                                                                             (*"BRANCH_TARGETS .L_x_108,.L_x_109,.L_x_3"*) ;  /* 0xfffffff804b87958 */ /* 0x000fea000b83ffff */
.L_x_109:
[----:B------:R-:W2:Y:S02]  /*0520*/  LDG.E R12, desc[UR6][R6.64+0x4] ;  /* 0x00000406060c7981 */ /* 0x000ea4000c1e1900 */
[----:B--2---:R-:W1:Y:S01]  /*0530*/  I2F.F64 R12, R12 ;  /* 0x0000000c000c7312 */ /* 0x004e620000201c00 */
[----:B------:R-:W-:Y:S05]  /*0540*/  BRA `(.L_x_3) ;  /* 0x00000000007c7947 */ /* 0x000fea0003800000 */
.L_x_108:
        /* <DEDUP_REMOVED lines=8> */
.L_x_7:
        /* <DEDUP_REMOVED lines=20> */
.L_x_9:
[----:B------:R-:W-:Y:S05]  /*0710*/  BSYNC.RECONVERGENT B0 ;  /* 0x0000000000007941 */ /* 0x000fea0003800200 */
.L_x_8:
[----:B------:R-:W-:Y:S02]  /*0720*/  FSEL R12, R12, RZ, P0 ;  /* 0x000000ff0c0c7208 */ /* 0x000fe40000000000 */
[----:B------:R-:W-:-:S07]  /*0730*/  FSEL R13, R13, 1.75, P0 ;  /* 0x3fe000000d0d7808 */ /* 0x000fce0000000000 */
.L_x_3:
[----:B------:R-:W2:Y:S08]  /*0740*/  LDC.64 R10, c[0x0][0x380] ;  /* 0x0000e000ff0a7b82 */ /* 0x000eb00000000a00 */
[----:B------:R-:W3:Y:S08]  /*0750*/  LDC.64 R8, c[0x0][0x388] ;  /* 0x0000e200ff087b82 */ /* 0x000ef00000000a00 */
[----:B------:R-:W4:Y:S01]  /*0760*/  LDC R19, c[0x0][0x3a0] ;  /* 0x0000e800ff137b82 */ /* 0x000f220000000800 */
[----:B--2---:R-:W-:-:S05]  /*0770*/  IMAD.WIDE R14, R2, 0x8, R10 ;  /* 0x00000008020e7825 */ /* 0x004fca00078e020a */
[----:B01----:R0:W-:Y:S01]  /*0780*/  STG.E.64 desc[UR6][R14.64], R12 ;  /* 0x0000000c0e007986 */ /* 0x0031e2000c101b06 */
[----:B---3--:R-:W-:-:S05]  /*0790*/  IMAD.WIDE R2, R2, 0x4, R8 ;  /* 0x0000000402027825 */ /* 0x008fca00078e0208 */
[----:B------:R0:W-:Y:S04]  /*07a0*/  STG.E desc[UR6][R2.64], R5 ;  /* 0x0000000502007986 */ /* 0x0001e8000c101906 */
[----:B------:R-:W2:Y:S01]  /*07b0*/  LDG.E.64 R16, desc[UR6][R14.64] ;  /* 0x000000060e107981 */ /* 0x000ea2000c1e1b00 */
[----:B----4-:R-:W-:Y:S01]  /*07c0*/  ISETP.GT.AND P0, PT, R19, 0x1, PT ;  /* 0x000000011300780c */ /* 0x010fe20003f04270 */
[----:B--2---:R-:W-:-:S07]  /*07d0*/  DADD R16, -RZ, -R16 ;  /* 0x00000000ff107229 */ /* 0x004fce0000000910 */
[----:B------:R0:W-:Y:S05]  /*07e0*/  STG.E.64 desc[UR6][R14.64], R16 ;  /* 0x000000100e007986 */ /* 0x0001ea000c101b06 */
[----:B------:R-:W-:Y:S05]  /*07f0*/  @P0 BRA `(.L_x_10) ;  /* 0x0000000400040947 */ /* 0x000fea0003800000 */
[----:B------:R-:W-:-:S04]  /*0800*/  VIMNMX.U32 R19, PT, PT, R19, 0x2, PT ;  /* 0x0000000213137848 */ /* 0x000fc80003fe0000 */
[----:B------:R-:W-:-:S04]  /*0810*/  SHF.L.U32 R19, R19, 0x2, RZ ;  /* 0x0000000213137819 */ /* 0x000fc800000006ff */
[----:B0-----:R-:W0:Y:S02]  /*0820*/  LDC R2, c[0x2][R19+0x18] ;  /* 0x0080060013027b82 */ /* 0x001e240000000800 */
[----:B0-----:R-:W-:-:S04]  /*0830*/  SHF.R.S32.HI R3, RZ, 0x1f, R2 ;  /* 0x0000001fff037819 */ /* 0x001fc80000011402 */
.L_x_111:
[----:B------:R-:W-:Y:S05]  /*0840*/  BRX R2 -0x850                                                                               (*"BRANCH_TARGETS .L_x_112,.L_x_113,.L_x_114"*) ;  /* 0xfffffff402ec7949 */ /* 0x000fea000383ffff */
.L_x_113:
[----:B------:R-:W2:Y:S01]  /*0850*/  LDG.E R2, desc[UR6][R6.64] ;  /* 0x0000000606027981 */ /* 0x000ea2000c1e1900 */
[----:B------:R-:W-:-:S04]  /*0860*/  IMAD.WIDE R10, R0, 0x8, R10 ;  /* 0x00000008000a7825 */ /* 0x000fc800078e020a */
[----:B------:R-:W-:-:S04]  /*0870*/  IMAD.WIDE R8, R0, 0x4, R8 ;  /* 0x0000000400087825 */ /* 0x000fc800078e0208 */
[----:B--2---:R-:W-:-:S04]  /*0880*/  VIADD R5, R2, 0x1 ;  /* 0x0000000102057836 */ /* 0x004fc80000000000 */
[----:B------:R-:W0:Y:S01]  /*0890*/  I2F.F64 R2, R5 ;  /* 0x0000000500027312 */ /* 0x000e220000201c00 */
[----:B------:R-:W-:Y:S04]  /*08a0*/  STG.E desc[UR6][R6.64], R5 ;  /* 0x0000000506007986 */ /* 0x000fe8000c101906 */
[----:B0-----:R-:W-:Y:S04]  /*08b0*/  STG.E.64 desc[UR6][R10.64], R2 ;  /* 0x000000020a007986 */ /* 0x001fe8000c101b06 */
[----:B------:R-:W-:Y:S04]  /*08c0*/  STG.E desc[UR6][R8.64], R4 ;  /* 0x0000000408007986 */ /* 0x000fe8000c101906 */
[----:B------:R-:W2:Y:S02]  /*08d0*/  LDG.E R0, desc[UR6][R6.64] ;  /* 0x0000000606007981 */ /* 0x000ea4000c1e1900 */
[----:B--2---:R-:W-:-:S05]  /*08e0*/  VIADD R13, R0, 0xffffffff ;  /* 0xffffffff000d7836 */ /* 0x004fca0000000000 */
[----:B------:R-:W-:Y:S01]  /*08f0*/  STG.E desc[UR6][R6.64], R13 ;  /* 0x0000000d06007986 */ /* 0x000fe2000c101906 */
[----:B------:R-:W-:Y:S05]  /*0900*/  EXIT ;  /* 0x000000000000794d */ /* 0x000fea0003800000 */
.L_x_112:
[----:B------:R-:W2:Y:S04]  /*0910*/  LDG.E R2, desc[UR6][R6.64+0x4] ;  /* 0x0000040606027981 */ /* 0x000ea8000c1e1900 */
[----:B------:R-:W3:Y:S01]  /*0920*/  LDG.E R5, desc[UR6][R6.64] ;  /* 0x0000000606057981 */ /* 0x000ee2000c1e1900 */
[----:B------:R-:W-:Y:S01]  /*0930*/  BSSY.RECONVERGENT B0, `(.L_x_11) ;  /* 0x0000008000007945 */ /* 0x000fe20003800200 */
[----:B------:R-:W-:Y:S01]  /*0940*/  MOV R26, 0x9b0 ;  /* 0x000009b0001a7802 */ /* 0x000fe20000000f00 */
[----:B--2---:R-:W0:Y:S01]  /*0950*/  I2F.F64 R8, R2 ;  /* 0x0000000200087312 */ /* 0x004e220000201c00 */
[----:B---3--:R-:W-:-:S05]  /*0960*/  VIADD R5, R5, 0xffffffff ;  /* 0xffffffff05057836 */ /* 0x008fca0000000000 */
[----:B------:R1:W-:Y:S01]  /*0970*/  STG.E desc[UR6][R6.64], R5 ;  /* 0x0000000506007986 */ /* 0x0003e2000c101906 */
[----:B0-----:R-:W-:-:S10]  /*0980*/  DADD R10, -RZ, |R8| ;  /* 0x00000000ff0a7229 */ /* 0x001fd40000000508 */
[----:B-1----:R-:W-:-:S07]  /*0990*/  IMAD.MOV.U32 R3, RZ, RZ, R11 ;  /* 0x000000ffff037224 */ /* 0x002fce00078e000b */
[----:B------:R-:W-:Y:S05]  /*09a0*/  CALL.REL.NOINC `($_Z27cme_component_fill_data_csrPdPiS0_miS0_S0_m$__internal_accurate_pow) ;  /* 0x0000000c00d47944 */ /* 0x000fea0003c00000 */
[----:B------:R-:W-:Y:S05]  /*09b0*/  BSYNC.RECONVERGENT B0 ;  /* 0x0000000000007941 */ /* 0x000fea0003800200 */
.L_x_11:
        /* <DEDUP_REMOVED lines=16> */
[----:B------:R-:W-:Y:S01]  /*0ac0*/  LOP3.LUT R2, R15, 0x7fffffff, RZ, 0xc0, !PT ;  /* 0x7fffffff0f027812 */ /* 0x000fe200078ec0ff */
[----:B------:R-:W-:Y:S01]  /*0ad0*/  IMAD.MOV.U32 R8, RZ, RZ, R14 ;  /* 0x000000ffff087224 */ /* 0x000fe200078e000e */
[----:B------:R-:W-:Y:S01]  /*0ae0*/  MOV R10, 0xb20 ;  /* 0x00000b20000a7802 */ /* 0x000fe20000000f00 */
[----:B------:R-:W-:Y:S02]  /*0af0*/  IMAD.MOV.U32 R9, RZ, RZ, R15 ;  /* 0x000000ffff097224 */ /* 0x000fe400078e000f */
[----:B------:R-:W-:-:S07]  /*0b00*/  VIADD R14, R2, 0xfff00000 ;  /* 0xfff00000020e7836 */ /* 0x000fce0000000000 */
[----:B------:R-:W-:Y:S05]  /*0b10*/  CALL.REL.NOINC `($__internal_0_$__cuda_sm20_dblrcp_rn_slowpath_v3) ;  /* 0x0000000800dc7944 */ /* 0x000fea0003c00000 */
[----:B------:R-:W-:Y:S01]  /*0b20*/  MOV R10, R12 ;  /* 0x0000000c000a7202 */ /* 0x000fe20000000f00 */
[----:B------:R-:W-:-:S07]  /*0b30*/  IMAD.MOV.U32 R11, RZ, RZ, R13 ;  /* 0x000000ffff0b7224 */ /* 0x000fce00078e000d */
.L_x_13:
[----:B------:R-:W-:Y:S05]  /*0b40*/  BSYNC.RECONVERGENT B0 ;  /* 0x0000000000007941 */ /* 0x000fea0003800200 */
.L_x_12:
[----:B------:R-:W0:Y:S01]  /*0b50*/  LDC.64 R8, c[0x0][0x380] ;  /* 0x0000e000ff087b82 */ /* 0x000e220000000a00 */
[----:B------:R-:W-:Y:S02]  /*0b60*/  FSEL R2, R10, RZ, P0 ;  /* 0x000000ff0a027208 */ /* 0x000fe40000000000 */
[----:B------:R-:W-:-:S05]  /*0b70*/  FSEL R3, R11, 1.75, P0 ;  /* 0x3fe000000b037808 */ /* 0x000fca0000000000 */
[----:B------:R-:W1:Y:S01]  /*0b80*/  LDC.64 R12, c[0x0][0x388] ;  /* 0x0000e200ff0c7b82 */ /* 0x000e620000000a00 */
[----:B0-----:R-:W-:-:S05]  /*0b90*/  IMAD.WIDE R8, R0, 0x8, R8 ;  /* 0x0000000800087825 */ /* 0x001fca00078e0208 */
[----:B------:R-:W-:Y:S01]  /*0ba0*/  STG.E.64 desc[UR6][R8.64], R2 ;  /* 0x0000000208007986 */ /* 0x000fe2000c101b06 */
[----:B-1----:R-:W-:-:S05]  /*0bb0*/  IMAD.WIDE R12, R0, 0x4, R12 ;  /* 0x00000004000c7825 */ /* 0x002fca00078e020c */
[----:B------:R-:W-:Y:S04]  /*0bc0*/  STG.E desc[UR6][R12.64], R4 ;  /* 0x000000040c007986 */ /* 0x000fe8000c101906 */
[----:B------:R-:W2:Y:S02]  /*0bd0*/  LDG.E R0, desc[UR6][R6.64] ;  /* 0x0000000606007981 */ /* 0x000ea4000c1e1900 */
[----:B--2---:R-:W-:-:S05]  /*0be0*/  VIADD R5, R0, 0x1 ;  /* 0x0000000100057836 */ /* 0x004fca0000000000 */
[----:B------:R-:W-:Y:S01]  /*0bf0*/  STG.E desc[UR6][R6.64], R5 ;  /* 0x0000000506007986 */ /* 0x000fe2000c101906 */
[----:B------:R-:W-:Y:S05]  /*0c00*/  EXIT ;  /* 0x000000000000794d */ /* 0x000fea0003800000 */
.L_x_10:
[----:B0-----:R-:W-:-:S05]  /*0c10*/  IMAD.MOV.U32 R2, RZ, RZ, -0x2 ;  /* 0xfffffffeff027424 */ /* 0x001fca00078e00ff */
[----:B------:R-:W-:-:S05]  /*0c20*/  VIADDMNMX.U32 R2, R19, R2, 0x2, PT ;  /* 0x0000000213027446 */ /* 0x000fca0003800002 */
[----:B------:R-:W-:-:S04]  /*0c30*/  IMAD.SHL.U32 R5, R2, 0x4, RZ ;  /* 0x0000000402057824 */ /* 0x000fc800078e00ff */
[----:B------:R-:W0:Y:S02]  /*0c40*/  LDC R2, c[0x2][R5+0x24] ;  /* 0x0080090005027b82 */ /* 0x000e240000000800 */
[----:B0-----:R-:W-:-:S04]  /*0c50*/  SHF.R.S32.HI R3, RZ, 0x1f, R2 ;  /* 0x0000001fff037819 */ /* 0x001fc80000011402 */
.L_x_115:
[----:B------:R-:W-:Y:S05]  /*0c60*/  BRX R2 -0xc70                                                                               (*"BRANCH_TARGETS .L_x_116,.L_x_117,.L_x_114"*) ;  /* 0xfffffff002e47949 */ /* 0x000fea000383ffff */
.L_x_117:
        /* <DEDUP_REMOVED lines=12> */
.L_x_116:
        /* <DEDUP_REMOVED lines=11> */
.L_x_14:
        /* <DEDUP_REMOVED lines=8> */
[----:B------:R-:W-:-:S04]  /*0e60*/  IADD3 R8, PT, PT, R15, 0x300402, RZ ;  /* 0x003004020f087810 */ /* 0x000fc80007ffe0ff */
[----:B------:R-:W-:Y:S02]  /*0e70*/  FSETP.GEU.AND P1, PT, |R8|, 5.8789094863358348022e-39, PT ;  /* 0x004004020800780b */ /* 0x000fe40003f2e200 */
        /* <DEDUP_REMOVED lines=12> */
[----:B------:R-:W-:Y:S02]  /*0f40*/  IMAD.MOV.U32 R10, RZ, RZ, R12 ;  /* 0x000000ffff0a7224 */ /* 0x000fe400078e000c */
[----:B------:R-:W-:-:S07]  /*0f50*/  IMAD.MOV.U32 R11, RZ, RZ, R13 ;  /* 0x000000ffff0b7224 */ /* 0x000fce00078e000d */
.L_x_16:
[----:B------:R-:W-:Y:S05]  /*0f60*/  BSYNC.RECONVERGENT B0 ;  /* 0x0000000000007941 */ /* 0x000fea0003800200 */
.L_x_15:
        /* <DEDUP_REMOVED lines=12> */
.L_x_114:
[----:B------:R-:W-:-:S05]  /*1030*/  IMAD.WIDE R8, R0, 0x4, R8 ;  /* 0x0000000400087825 */ /* 0x000fca00078e0208 */
[----:B------:R-:W-:Y:S01]  /*1040*/  STG.E desc[UR6][R8.64], R4 ;  /* 0x0000000408007986 */ /* 0x000fe2000c101906 */
[----:B------:R-:W-:Y:S05]  /*1050*/  EXIT ;  /* 0x000000000000794d */ /* 0x000fea0003800000 */
.L_x_1:
[----:B------:R-:W0:Y:S02]  /*1060*/  LDC R2, c[0x0][0x3a0] ;  /* 0x0000e800ff027b82 */ /* 0x000e240000000800 */
[----:B0-----:R-:W-:-:S13]  /*1070*/  ISETP.GT.AND P0, PT, R2, 0x1, PT ;  /* 0x000000010200780c */ /* 0x001fda0003f04270 */
[----:B------:R-:W-:Y:S05]  /*1080*/  @P0 BRA `(.L_x_17) ;  /* 0x0000000000b00947 */ /* 0x000fea0003800000 */
[----:B------:R-:W-:-:S05]  /*1090*/  VIMNMX.U32 R2, PT, PT, R2, 0x2, PT ;  /* 0x0000000202027848 */ /* 0x000fca0003fe0000 */
[----:B------:R-:W-:-:S04]  /*10a0*/  IMAD.SHL.U32 R4, R2, 0x4, RZ ;  /* 0x0000000402047824 */ /* 0x000fc800078e00ff */
[----:B------:R-:W0:Y:S02]  /*10b0*/  LDC R2, c[0x2][R4+0x30] ;  /* 0x00800c0004027b82 */ /* 0x000e240000000800 */
[----:B0-----:R-:W-:-:S04]  /*10c0*/  SHF.R.S32.HI R3, RZ, 0x1f, R2 ;  /* 0x0000001fff037819 */ /* 0x001fc80000011402 */
.L_x_119:
[----:B------:R-:W-:Y:S05]  /*10d0*/  BRX R2 -0x10e0                                                                              (*"BRANCH_TARGETS .L_x_120,.L_x_121,.L_x_18"*) ;  /* 0xffffffec02c87949 */ /* 0x000fea000383ffff */
.L_x_121:
[----:B------:R-:W2:Y:S02]  /*10e0*/  LDG.E R2, desc[UR6][R6.64] ;  /* 0x0000000606027981 */ /* 0x000ea4000c1e1900 */
[----:B--2---:R-:W1:Y:S01]  /*10f0*/  I2F.F64 R2, R2 ;  /* 0x0000000200027312 */ /* 0x004e620000201c00 */
[----:B------:R-:W-:Y:S05]  /*1100*/  BRA `(.L_x_18) ;  /* 0x0000000400407947 */ /* 0x000fea0003800000 */
.L_x_120:
[----:B------:R-:W2:Y:S01]  /*1110*/  LDG.E R6, desc[UR6][R6.64+0x4] ;  /* 0x0000040606067981 */ /* 0x000ea2000c1e1900 */
[----:B------:R-:W-:Y:S01]  /*1120*/  BSSY.RECONVERGENT B0, `(.L_x_19) ;  /* 0x0000006000007945 */ /* 0x000fe20003800200 */
[----:B------:R-:W-:Y:S01]  /*1130*/  MOV R26, 0x1180 ;  /* 0x00001180001a7802 */ /* 0x000fe20000000f00 */
[----:B--2---:R-:W0:Y:S02]  /*1140*/  I2F.F64 R2, R6 ;  /* 0x0000000600027312 */ /* 0x004e240000201c00 */
[----:B0-----:R-:W-:-:S10]  /*1150*/  DADD R2, -RZ, |R2| ;  /* 0x00000000ff027229 */ /* 0x001fd40000000502 */
[----:B------:R-:W-:-:S07]  /*1160*/  IMAD.MOV.U32 R10, RZ, RZ, R2 ;  /* 0x000000ffff0a7224 */ /* 0x000fce00078e0002 */
[----:B-----5:R-:W-:Y:S05]  /*1170*/  CALL.REL.NOINC `($_Z27cme_component_fill_data_csrPdPiS0_miS0_S0_m$__internal_accurate_pow) ;  /* 0x0000000400e07944 */ /* 0x020fea0003c00000 */
[----:B------:R-:W-:Y:S05]  /*1180*/  BSYNC.RECONVERGENT B0 ;  /* 0x0000000000007941 */ /* 0x000fea0003800200 */
.L_x_19:
        /* <DEDUP_REMOVED lines=24> */
.L_x_21:
[----:B------:R-:W-:Y:S05]  /*1310*/  BSYNC.RECONVERGENT B0 ;  /* 0x0000000000007941 */ /* 0x000fea0003800200 */
.L_x_20:
[----:B------:R-:W-:Y:S02]  /*1320*/  FSEL R2, R8, RZ, P0 ;  /* 0x000000ff08027208 */ /* 0x000fe40000000000 */
[----:B------:R-:W-:Y:S01]  /*1330*/  FSEL R3, R9, 1.75, P0 ;  /* 0x3fe0000009037808 */ /* 0x000fe20000000000 */
[----:B------:R-:W-:Y:S06]  /*1340*/  BRA `(.L_x_18) ;  /* 0x0000000000b07947 */ /* 0x000fec0003800000 */
.L_x_17:
[----:B------:R-:W-:-:S05]  /*1350*/  IMAD.MOV.U32 R3, RZ, RZ, -0x2 ;  /* 0xfffffffeff037424 */ /* 0x000fca00078e00ff */
[----:B------:R-:W-:-:S05]  /*1360*/  VIADDMNMX.U32 R3, R2, R3, 0x2, PT ;  /* 0x0000000202037446 */ /* 0x000fca0003800003 */
[----:B------:R-:W-:-:S04]  /*1370*/  IMAD.SHL.U32 R4, R3, 0x4, RZ ;  /* 0x0000000403047824 */ /* 0x000fc800078e00ff */
[----:B------:R-:W0:Y:S02]  /*1380*/  LDC R2, c[0x2][R4+0x3c] ;  /* 0x00800f0004027b82 */ /* 0x000e240000000800 */
[----:B0-----:R-:W-:-:S04]  /*1390*/  SHF.R.S32.HI R3, RZ, 0x1f, R2 ;  /* 0x0000001fff037819 */ /* 0x001fc80000011402 */
.L_x_123:
[----:B------:R-:W-:Y:S05]  /*13a0*/  BRX R2 -0x13b0                                                                              (*"BRANCH_TARGETS .L_x_124,.L_x_125,.L_x_18"*) ;  /* 0xffffffec02147949 */ /* 0x000fea000383ffff */
.L_x_125:
[----:B------:R-:W2:Y:S02]  /*13b0*/  LDG.E R2, desc[UR6][R6.64+0x4] ;  /* 0x0000040606027981 */ /* 0x000ea4000c1e1900 */
[----:B--2---:R-:W0:Y:S01]  /*13c0*/  I2F.F64 R2, R2 ;  /* 0x0000000200027312 */ /* 0x004e220000201c00 */
[----:B------:R-:W-:Y:S05]  /*13d0*/  BRA `(.L_x_18) ;  /* 0x00000000008c7947 */ /* 0x000fea0003800000 */
.L_x_124:
        /* <DEDUP_REMOVED lines=8> */
.L_x_22:
        /* <DEDUP_REMOVED lines=24> */
.L_x_24:
[----:B------:R-:W-:Y:S05]  /*15e0*/  BSYNC.RECONVERGENT B0 ;  /* 0x0000000000007941 */ /* 0x000fea0003800200 */
.L_x_23:
[----:B------:R-:W-:Y:S02]  /*15f0*/  FSEL R2, R8, RZ, P0 ;  /* 0x000000ff08027208 */ /* 0x000fe40000000000 */
[----:B------:R-:W-:-:S07]  /*1600*/  FSEL R3, R9, 1.75, P0 ;  /* 0x3fe0000009037808 */ /* 0x000fce0000000000 */
.L_x_18:
[----:B------:R-:W2:Y:S01]  /*1610*/  LDC.64 R6, c[0x0][0x380] ;  /* 0x0000e000ff067b82 */ /* 0x000ea20000000a00 */
[----:B01----:R-:W-:-:S07]  /*1620*/  DADD R8, -RZ, -R2 ;  /* 0x00000000ff087229 */ /* 0x003fce0000000902 */
[----:B------:R-:W0:Y:S01]  /*1630*/  LDC.64 R10, c[0x0][0x388] ;  /* 0x0000e200ff0a7b82 */ /* 0x000e220000000a00 */
[----:B--2--5:R-:W-:-:S05]  /*1640*/  IMAD.WIDE R2, R0, 0x8, R6 ;  /* 0x0000000800027825 */ /* 0x024fca00078e0206 */
[----:B------:R-:W-:Y:S01]  /*1650*/  STG.E.64 desc[UR6][R2.64], R8 ;  /* 0x0000000802007986 */ /* 0x000fe2000c101b06 */
[----:B0-----:R-:W-:-:S05]  /*1660*/  IMAD.WIDE R6, R0, 0x4, R10 ;  /* 0x0000000400067825 */ /* 0x001fca00078e020a */
[----:B------:R-:W-:Y:S01]  /*1670*/  STG.E desc[UR6][R6.64], R5 ;  /* 0x0000000506007986 */ /* 0x000fe2000c101906 */
[----:B------:R-:W-:Y:S05]  /*1680*/  EXIT ;  /* 0x000000000000794d */ /* 0x000fea0003800000 */
        .weak           $__internal_0_$__cuda_sm20_dblrcp_rn_slowpath_v3
        .type           $__internal_0_$__cuda_sm20_dblrcp_rn_slowpath_v3,@function
        .size           $__internal_0_$__cuda_sm20_dblrcp_rn_slowpath_v3,($_Z27cme_component_fill_data_csrPdPiS0_miS0_S0_m$__internal_accurate_pow - $__internal_0_$__cuda_sm20_dblrcp_rn_slowpath_v3)
$__internal_0_$__cuda_sm20_dblrcp_rn_slowpath_v3:
[----:B------:R-:W-:Y:S01]  /*1690*/  DSETP.GTU.AND P1, PT, |R8|, +INF , PT ;  /* 0x7ff000000800742a */ /* 0x000fe20003f2c200 */
[----:B------:R-:W-:-:S13]  /*16a0*/  BSSY.RECONVERGENT B1, `(.L_x_25) ;  /* 0x0000023000017945 */ /* 0x000fda0003800200 */
[----:B------:R-:W-:Y:S05]  /*16b0*/  @P1 BRA `(.L_x_26) ;  /* 0x00000000007c1947 */ /* 0x000fea0003800000 */
[----:B------:R-:W-:-:S05]  /*16c0*/  LOP3.LUT R11, R9, 0x7fffffff, RZ, 0xc0, !PT ;  /* 0x7fffffff090b7812 */ /* 0x000fca00078ec0ff */
[----:B------:R-:W-:-:S05]  /*16d0*/  VIADD R3, R11, 0xffffffff ;  /* 0xffffffff0b037836 */ /* 0x000fca0000000000 */
[----:B------:R-:W-:-:S13]  /*16e0*/  ISETP.GE.U32.AND P1, PT, R3, 0x7fefffff, PT ;  /* 0x7fefffff0300780c */ /* 0x000fda0003f26070 */
[----:B------:R-:W-:Y:S01]  /*16f0*/  @P1 LOP3.LUT R13, R9, 0x7ff00000, RZ, 0x3c, !PT ;  /* 0x7ff00000090d1812 */ /* 0x000fe200078e3cff */
[----:B------:R-:W-:Y:S01]  /*1700*/  @P1 IMAD.MOV.U32 R12, RZ, RZ, RZ ;  /* 0x000000ffff0c1224 */ /* 0x000fe200078e00ff */
[----:B------:R-:W-:Y:S06]  /*1710*/  @P1 BRA `(.L_x_27) ;  /* 0x00000000006c1947 */ /* 0x000fec0003800000 */
[----:B------:R-:W-:-:S13]  /*1720*/  ISETP.GE.U32.AND P1, PT, R11, 0x1000001, PT ;  /* 0x010000010b00780c */ /* 0x000fda0003f26070 */
[----:B------:R-:W-:Y:S05]  /*1730*/  @!P1 BRA `(.L_x_28) ;  /* 0x0000000000349947 */ /* 0x000fea0003800000 */
[----:B------:R-:W-:Y:S02]  /*1740*/  VIADD R13, R9, 0xc0200000 ;  /* 0xc0200000090d7836 */ /* 0x000fe40000000000 */
[----:B------:R-:W-:Y:S02]  /*1750*/  IMAD.MOV.U32 R12, RZ, RZ, R8 ;  /* 0x000000ffff0c7224 */ /* 0x000fe400078e0008 */
[----:B------:R-:W0:Y:S04]  /*1760*/  MUFU.RCP64H R15, R13 ;  /* 0x0000000d000f7308 */ /* 0x000e280000001800 */
[----:B0-----:R-:W-:-:S08]  /*1770*/  DFMA R16, -R12, R14, 1 ;  /* 0x3ff000000c10742b */ /* 0x001fd0000000010e */
[----:B------:R-:W-:-:S08]  /*1780*/  DFMA R16, R16, R16, R16 ;  /* 0x000000101010722b */ /* 0x000fd00000000010 */
[----:B------:R-:W-:-:S08]  /*1790*/  DFMA R16, R14, R16, R14 ;  /* 0x000000100e10722b */ /* 0x000fd0000000000e */
[----:B------:R-:W-:-:S08]  /*17a0*/  DFMA R14, -R12, R16, 1 ;  /* 0x3ff000000c0e742b */ /* 0x000fd00000000110 */
[----:B------:R-:W-:-:S08]  /*17b0*/  DFMA R14, R16, R14, R16 ;  /* 0x0000000e100e722b */ /* 0x000fd00000000010 */
[----:B------:R-:W-:-:S08]  /*17c0*/  DMUL R14, R14, 2.2250738585072013831e-308 ;  /* 0x001000000e0e7828 */ /* 0x000fd00000000000 */
[----:B------:R-:W-:-:S08]  /*17d0*/  DFMA R8, -R8, R14, 1 ;  /* 0x3ff000000808742b */ /* 0x000fd0000000010e */
[----:B------:R-:W-:-:S08]  /*17e0*/  DFMA R8, R8, R8, R8 ;  /* 0x000000080808722b */ /* 0x000fd00000000008 */
[----:B------:R-:W-:Y:S01]  /*17f0*/  DFMA R12, R14, R8, R14 ;  /* 0x000000080e0c722b */ /* 0x000fe2000000000e */
[----:B------:R-:W-:Y:S10]  /*1800*/  BRA `(.L_x_27) ;  /* 0x0000000000307947 */ /* 0x000ff40003800000 */
.L_x_28:
[----:B------:R-:W-:Y:S01]  /*1810*/  DMUL R8, R8, 8.11296384146066816958e+31 ;  /* 0x4690000008087828 */ /* 0x000fe20000000000 */
[----:B------:R-:W-:-:S05]  /*1820*/  IMAD.MOV.U32 R12, RZ, RZ, R14 ;  /* 0x000000ffff0c7224 */ /* 0x000fca00078e000e */
[----:B------:R-:W0:Y:S02]  /*1830*/  MUFU.RCP64H R13, R9 ;  /* 0x00000009000d7308 */ /* 0x000e240000001800 */
[----:B0-----:R-:W-:-:S08]  /*1840*/  DFMA R14, -R8, R12, 1 ;  /* 0x3ff00000080e742b */ /* 0x001fd0000000010c */
[----:B------:R-:W-:-:S08]  /*1850*/  DFMA R14, R14, R14, R14 ;  /* 0x0000000e0e0e722b */ /* 0x000fd0000000000e */
[----:B------:R-:W-:-:S08]  /*1860*/  DFMA R14, R12, R14, R12 ;  /* 0x0000000e0c0e722b */ /* 0x000fd0000000000c */
[----:B------:R-:W-:-:S08]  /*1870*/  DFMA R12, -R8, R14, 1 ;  /* 0x3ff00000080c742b */ /* 0x000fd0000000010e */
[----:B------:R-:W-:-:S08]  /*1880*/  DFMA R12, R14, R12, R14 ;  /* 0x0000000c0e0c722b */ /* 0x000fd0000000000e */
[----:B------:R-:W-:Y:S01]  /*1890*/  DMUL R12, R12, 8.11296384146066816958e+31 ;  /* 0x469000000c0c7828 */ /* 0x000fe20000000000 */
[----:B------:R-:W-:Y:S10]  /*18a0*/  BRA `(.L_x_27) ;  /* 0x0000000000087947 */ /* 0x000ff40003800000 */
.L_x_26:
[----:B------:R-:W-:Y:S02]  /*18b0*/  LOP3.LUT R13, R9, 0x80000, RZ, 0xfc, !PT ;  /* 0x00080000090d7812 */ /* 0x000fe400078efcff */
[----:B------:R-:W-:-:S07]  /*18c0*/  MOV R12, R8 ;  /* 0x00000008000c7202 */ /* 0x000fce0000000f00 */
.L_x_27:
[----:B------:R-:W-:Y:S05]  /*18d0*/  BSYNC.RECONVERGENT B1 ;  /* 0x0000000000017941 */ /* 0x000fea0003800200 */
.L_x_25:
[----:B------:R-:W-:-:S04]  /*18e0*/  IMAD.MOV.U32 R11, RZ, RZ, 0x0 ;  /* 0x00000000ff0b7424 */ /* 0x000fc800078e00ff */
[----:B------:R-:W-:Y:S05]  /*18f0*/  RET.REL.NODEC R10 `(_Z27cme_component_fill_data_csrPdPiS0_miS0_S0_m) ;  /* 0xffffffe40ac07950 */ /* 0x000fea0003c3ffff */
        .type           $_Z27cme_component_fill_data_csrPdPiS0_miS0_S0_m$__internal_accurate_pow,@function
        .size           $_Z27cme_component_fill_data_csrPdPiS0_miS0_S0_m$__internal_accurate_pow,(.L_x_144 - $_Z27cme_component_fill_data_csrPdPiS0_miS0_S0_m$__internal_accurate_pow)
$_Z27cme_component_fill_data_csrPdPiS0_miS0_S0_m$__internal_accurate_pow:
[----:B------:R-:W-:Y:S01]  /*1900*/  ISETP.GT.U32.AND P0, PT, R3, 0xfffff, PT ;  /* 0x000fffff0300780c */ /* 0x000fe20003f04070 */
[----:B------:R-:W-:Y:S01]  /*1910*/  IMAD.MOV.U32 R8, RZ, RZ, R10 ;  /* 0x000000ffff087224 */ /* 0x000fe200078e000a */
[----:B------:R-:W-:Y:S01]  /*1920*/  UMOV UR4, 0x7d2cafe2 ;  /* 0x7d2cafe200047882 */ /* 0x000fe20000000000 */
[--C-:B------:R-:W-:Y:S01]  /*1930*/  IMAD.MOV.U32 R9, RZ, RZ, R3.reuse ;  /* 0x000000ffff097224 */ /* 0x100fe200078e0003 */
[----:B------:R-:W-:Y:S01]  /*1940*/  UMOV UR5, 0x3eb0f5ff ;  /* 0x3eb0f5ff00057882 */ /* 0x000fe20000000000 */
[--C-:B------:R-:W-:Y:S01]  /*1950*/  IMAD.MOV.U32 R11, RZ, RZ, R3.reuse ;  /* 0x000000ffff0b7224 */ /* 0x100fe200078e0003 */
[----:B------:R-:W-:Y:S01]  /*1960*/  SHF.R.U32.HI R3, RZ, 0x14, R3 ;  /* 0x00000014ff037819 */ /* 0x000fe20000011603 */
[----:B------:R-:W-:Y:S01]  /*1970*/  IMAD.MOV.U32 R14, RZ, RZ, 0x41ad3b5a ;  /* 0x41ad3b5aff0e7424 */ /* 0x000fe200078e00ff */
[----:B------:R-:W-:Y:S01]  /*1980*/  UMOV UR8, 0x3b39803f ;  /* 0x3b39803f00087882 */ /* 0x000fe20000000000 */
[----:B------:R-:W-:Y:S01]  /*1990*/  IMAD.MOV.U32 R15, RZ, RZ, 0x3ed0f5d2 ;  /* 0x3ed0f5d2ff0f7424 */ /* 0x000fe200078e00ff */
[----:B------:R-:W-:-:S03]  /*19a0*/  UMOV UR9, 0x3c7abc9e ;  /* 0x3c7abc9e00097882 */ /* 0x000fc60000000000 */
[----:B------:R-:W-:-:S10]  /*19b0*/  @!P0 DMUL R8, R8, 1.80143985094819840000e+16 ;  /* 0x4350000008088828 */ /* 0x000fd40000000000 */
[----:B------:R-:W-:Y:S01]  /*19c0*/  @!P0 IMAD.MOV.U32 R11, RZ, RZ, R9 ;  /* 0x000000ffff0b8224 */ /* 0x000fe200078e0009 */
[----:B------:R-:W-:Y:S01]  /*19d0*/  @!P0 LEA.HI R3, R9, 0xffffffca, RZ, 0xc ;  /* 0xffffffca09038811 */ /* 0x000fe200078f60ff */
[----:B------:R-:W-:-:S03]  /*19e0*/  @!P0 IMAD.MOV.U32 R10, RZ, RZ, R8 ;  /* 0x000000ffff0a8224 */ /* 0x000fc600078e0008 */
[----:B------:R-:W-:Y:S01]  /*19f0*/  LOP3.LUT R11, R11, 0x800fffff, RZ, 0xc0, !PT ;  /* 0x800fffff0b0b7812 */ /* 0x000fe200078ec0ff */
[----:B------:R-:W-:Y:S01]  /*1a00*/  IMAD.MOV.U32 R12, RZ, RZ, R10 ;  /* 0x000000ffff0c7224 */ /* 0x000fe200078e000a */
[----:B------:R-:W-:Y:S01]  /*1a10*/  MOV R10, RZ ;  /* 0x000000ff000a7202 */ /* 0x000fe20000000f00 */
[----:B------:R-:W-:Y:S01]  /*1a20*/  VIADD R8, R3, 0xfffffc01 ;  /* 0xfffffc0103087836 */ /* 0x000fe20000000000 */
[----:B------:R-:W-:-:S04]  /*1a30*/  LOP3.LUT R13, R11, 0x3ff00000, RZ, 0xfc, !PT ;  /* 0x3ff000000b0d7812 */ /* 0x000fc800078efcff */
[----:B------:R-:W-:-:S13]  /*1a40*/  ISETP.GE.U32.AND P1, PT, R13, 0x3ff6a09f, PT ;  /* 0x3ff6a09f0d00780c */ /* 0x000fda0003f26070 */
[----:B------:R-:W-:Y:S02]  /*1a50*/  @P1 VIADD R11, R13, 0xfff00000 ;  /* 0xfff000000d0b1836 */ /* 0x000fe40000000000 */
[----:B------:R-:W-:Y:S02]  /*1a60*/  @P1 VIADD R8, R3, 0xfffffc02 ;  /* 0xfffffc0203081836 */ /* 0x000fe40000000000 */
[----:B------:R-:W-:-:S06]  /*1a70*/  @P1 IMAD.MOV.U32 R13, RZ, RZ, R11 ;  /* 0x000000ffff0d1224 */ /* 0x000fcc00078e000b */
[C---:B------:R-:W-:Y:S02]  /*1a80*/  DADD R18, R12.reuse, 1 ;  /* 0x3ff000000c127429 */ /* 0x040fe40000000000 */
[----:B------:R-:W-:-:S04]  /*1a90*/  DADD R12, R12, -1 ;  /* 0xbff000000c0c7429 */ /* 0x000fc80000000000 */
[----:B------:R-:W0:Y:S02]  /*1aa0*/  MUFU.RCP64H R11, R19 ;  /* 0x00000013000b7308 */ /* 0x000e240000001800 */
[----:B0-----:R-:W-:-:S08]  /*1ab0*/  DFMA R16, -R18, R10, 1 ;  /* 0x3ff000001210742b */ /* 0x001fd0000000010a */
[----:B------:R-:W-:-:S08]  /*1ac0*/  DFMA R16, R16, R16, R16 ;  /* 0x000000101010722b */ /* 0x000fd00000000010 */
[----:B------:R-:W-:-:S08]  /*1ad0*/  DFMA R16, R10, R16, R10 ;  /* 0x000000100a10722b */ /* 0x000fd0000000000a */
[----:B------:R-:W-:-:S08]  /*1ae0*/  DMUL R10, R12, R16 ;  /* 0x000000100c0a7228 */ /* 0x000fd00000000000 */
[----:B------:R-:W-:-:S08]  /*1af0*/  DFMA R10, R12, R16, R10 ;  /* 0x000000100c0a722b */ /* 0x000fd0000000000a */
[----:B------:R-:W-:-:S08]  /*1b00*/  DMUL R22, R10, R10 ;  /* 0x0000000a0a167228 */ /* 0x000fd00000000000 */
[----:B------:R-:W-:Y:S01]  /*1b10*/  DFMA R14, R22, UR4, R14 ;  /* 0x00000004160e7c2b */ /* 0x000fe2000800000e */
[----:B------:R-:W-:Y:S01]  /*1b20*/  UMOV UR4, 0x75488a3f ;  /* 0x75488a3f00047882 */ /* 0x000fe20000000000 */
[----:B------:R-:W-:-:S06]  /*1b30*/  UMOV UR5, 0x3ef3b20a ;  /* 0x3ef3b20a00057882 */ /* 0x000fcc0000000000 */
[----:B------:R-:W-:Y:S01]  /*1b40*/  DFMA R20, R22, R14, UR4 ;  /* 0x0000000416147e2b */ /* 0x000fe2000800000e */
[----:B------:R-:W-:Y:S01]  /*1b50*/  UMOV UR4, 0xe4faecd5 ;  /* 0xe4faecd500047882 */ /* 0x000fe20000000000 */
[----:B------:R-:W-:Y:S01]  /*1b60*/  UMOV UR5, 0x3f1745cd ;  /* 0x3f1745cd00057882 */ /* 0x000fe20000000000 */
[----:B------:R-:W-:-:S05]  /*1b70*/  DADD R14, R12, -R10 ;  /* 0x000000000c0e7229 */ /* 0x000fca000000080a */
[----:B------:R-:W-:Y:S01]  /*1b80*/  DFMA R20, R22, R20, UR4 ;  /* 0x0000000416147e2b */ /* 0x000fe20008000014 */
[----:B------:R-:W-:Y:S01]  /*1b90*/  UMOV UR4, 0x258a578b ;  /* 0x258a578b00047882 */ /* 0x000fe20000000000 */
[----:B------:R-:W-:Y:S01]  /*1ba0*/  UMOV UR5, 0x3f3c71c7 ;  /* 0x3f3c71c700057882 */ /* 0x000fe20000000000 */
[----:B------:R-:W-:-:S05]  /*1bb0*/  DADD R14, R14, R14 ;  /* 0x000000000e0e7229 */ /* 0x000fca000000000e */
[----:B------:R-:W-:Y:S01]  /*1bc0*/  DFMA R20, R22, R20, UR4 ;  /* 0x0000000416147e2b */ /* 0x000fe20008000014 */
[----:B------:R-:W-:Y:S01]  /*1bd0*/  UMOV UR4, 0x9242b910 ;  /* 0x9242b91000047882 */ /* 0x000fe20000000000 */
[----:B------:R-:W-:Y:S01]  /*1be0*/  UMOV UR5, 0x3f624924 ;  /* 0x3f62492400057882 */ /* 0x000fe20000000000 */
[----:B------:R-:W-:-:S05]  /*1bf0*/  DFMA R14, R12, -R10, R14 ;  /* 0x8000000a0c0e722b */ /* 0x000fca000000000e */
[----:B------:R-:W-:Y:S01]  /*1c00*/  DFMA R20, R22, R20, UR4 ;  /* 0x0000000416147e2b */ /* 0x000fe20008000014 */
[----:B------:R-:W-:Y:S01]  /*1c10*/  UMOV UR4, 0x99999dfb ;  /* 0x99999dfb00047882 */ /* 0x000fe20000000000 */
[----:B------:R-:W-:Y:S01]  /*1c20*/  UMOV UR5, 0x3f899999 ;  /* 0x3f89999900057882 */ /* 0x000fe20000000000 */
[----:B------:R-:W-:Y:S02]  /*1c30*/  DMUL R14, R16, R14 ;  /* 0x0000000e100e7228 */ /* 0x000fe40000000000 */
[----:B------:R-:W-:-:S03]  /*1c40*/  DMUL R16, R10, R10 ;  /* 0x0000000a0a107228 */ /* 0x000fc60000000000 */
[----:B------:R-:W-:Y:S01]  /*1c50*/  DFMA R20, R22, R20, UR4 ;  /* 0x0000000416147e2b */ /* 0x000fe20008000014 */
[----:B------:R-:W-:Y:S01]  /*1c60*/  UMOV UR4, 0x55555555 ;  /* 0x5555555500047882 */ /* 0x000fe20000000000 */
[----:B------:R-:W-:-:S03]  /*1c70*/  UMOV UR5, 0x3fb55555 ;  /* 0x3fb5555500057882 */ /* 0x000fc60000000000 */
[----:B------:R-:W-:-:S03]  /*1c80*/  DMUL R24, R10, R16 ;  /* 0x000000100a187228 */ /* 0x000fc60000000000 */
[----:B------:R-:W-:-:S08]  /*1c90*/  DFMA R12, R22, R20, UR4 ;  /* 0x00000004160c7e2b */ /* 0x000fd00008000014 */
[----:B------:R-:W-:Y:S01]  /*1ca0*/  DADD R18, -R12, UR4 ;  /* 0x000000040c127e29 */ /* 0x000fe20008000100 */
[----:B------:R-:W-:Y:S01]  /*1cb0*/  UMOV UR4, 0xb9e7b0 ;  /* 0x00b9e7b000047882 */ /* 0x000fe20000000000 */
[----:B------:R-:W-:-:S06]  /*1cc0*/  UMOV UR5, 0x3c46a4cb ;  /* 0x3c46a4cb00057882 */ /* 0x000fcc0000000000 */
[----:B------:R-:W-:Y:S02]  /*1cd0*/  DFMA R18, R22, R20, R18 ;  /* 0x000000141612722b */ /* 0x000fe40000000012 */
[----:B------:R-:W-:Y:S01]  /*1ce0*/  DFMA R20, R10, R10, -R16 ;  /* 0x0000000a0a14722b */ /* 0x000fe20000000810 */
[----:B------:R-:W-:Y:S02]  /*1cf0*/  VIADD R23, R15, 0x100000 ;  /* 0x001000000f177836 */ /* 0x000fe40000000000 */
[----:B------:R-:W-:-:S06]  /*1d00*/  IMAD.MOV.U32 R22, RZ, RZ, R14 ;  /* 0x000000ffff167224 */ /* 0x000fcc00078e000e */
[----:B------:R-:W-:Y:S02]  /*1d10*/  DFMA R20, R10, R22, R20 ;  /* 0x000000160a14722b */ /* 0x000fe40000000014 */
[----:B------:R-:W-:Y:S01]  /*1d20*/  DADD R22, R18, -UR4 ;  /* 0x8000000412167e29 */ /* 0x000fe20008000000 */
[----:B------:R-:W-:Y:S01]  /*1d30*/  UMOV UR4, 0x80000000 ;  /* 0x8000000000047882 */ /* 0x000fe20000000000 */
[----:B------:R-:W-:Y:S01]  /*1d40*/  DFMA R18, R10, R16, -R24 ;  /* 0x000000100a12722b */ /* 0x000fe20000000818 */
[----:B------:R-:W-:-:S07]  /*1d50*/  UMOV UR5, 0x43300000 ;  /* 0x4330000000057882 */ /* 0x000fce0000000000 */
[----:B------:R-:W-:Y:S02]  /*1d60*/  DFMA R18, R14, R16, R18 ;  /* 0x000000100e12722b */ /* 0x000fe40000000012 */
[----:B------:R-:W-:-:S06]  /*1d70*/  DADD R16, R12, R22 ;  /* 0x000000000c107229 */ /* 0x000fcc0000000016 */
[----:B------:R-:W-:Y:S02]  /*1d80*/  DFMA R18, R10, R20, R18 ;  /* 0x000000140a12722b */ /* 0x000fe40000000012 */
[----:B------:R-:W-:Y:S02]  /*1d90*/  DADD R20, R12, -R16 ;  /* 0x000000000c147229 */ /* 0x000fe40000000810 */
[----:B------:R-:W-:-:S06]  /*1da0*/  DMUL R12, R16, R24 ;  /* 0x00000018100c7228 */ /* 0x000fcc0000000000 */
[----:B------:R-:W-:Y:S02]  /*1db0*/  DADD R22, R22, R20 ;  /* 0x0000000016167229 */ /* 0x000fe40000000014 */
[----:B------:R-:W-:-:S08]  /*1dc0*/  DFMA R20, R16, R24, -R12 ;  /* 0x000000181014722b */ /* 0x000fd0000000080c */
[----:B------:R-:W-:-:S08]  /*1dd0*/  DFMA R18, R16, R18, R20 ;  /* 0x000000121012722b */ /* 0x000fd00000000014 */
[----:B------:R-:W-:-:S08]  /*1de0*/  DFMA R22, R22, R24, R18 ;  /* 0x000000181616722b */ /* 0x000fd00000000012 */
[----:B------:R-:W-:-:S08]  /*1df0*/  DADD R18, R12, R22 ;  /* 0x000000000c127229 */ /* 0x000fd00000000016 */
[--C-:B------:R-:W-:Y:S02]  /*1e00*/  DADD R16, R10, R18.reuse ;  /* 0x000000000a107229 */ /* 0x100fe40000000012 */
[----:B------:R-:W-:-:S06]  /*1e10*/  DADD R12, R12, -R18 ;  /* 0x000000000c0c7229 */ /* 0x000fcc0000000812 */
[----:B------:R-:W-:Y:S02]  /*1e20*/  DADD R10, R10, -R16 ;  /* 0x000000000a0a7229 */ /* 0x000fe40000000810 */
[----:B------:R-:W-:-:S06]  /*1e30*/  DADD R12, R22, R12 ;  /* 0x00000000160c7229 */ /* 0x000fcc000000000c */
[----:B------:R-:W-:-:S08]  /*1e40*/  DADD R10, R18, R10 ;  /* 0x00000000120a7229 */ /* 0x000fd0000000000a */
[----:B------:R-:W-:-:S08]  /*1e50*/  DADD R10, R12, R10 ;  /* 0x000000000c0a7229 */ /* 0x000fd0000000000a */
[----:B------:R-:W-:Y:S01]  /*1e60*/  DADD R14, R14, R10 ;  /* 0x000000000e0e7229 */ /* 0x000fe2000000000a */
[----:B------:R-:W-:Y:S01]  /*1e70*/  LOP3.LUT R10, R8, 0x80000000, RZ, 0x3c, !PT ;  /* 0x80000000080a7812 */ /* 0x000fe200078e3cff */
[----:B------:R-:W-:-:S06]  /*1e80*/  IMAD.MOV.U32 R11, RZ, RZ, 0x43300000 ;  /* 0x43300000ff0b7424 */ /* 0x000fcc00078e00ff */
[----:B------:R-:W-:Y:S02]  /*1e90*/  DADD R12, R16, R14 ;  /* 0x00000000100c7229 */ /* 0x000fe4000000000e */
[----:B------:R-:W-:Y:S01]  /*1ea0*/  DADD R10, R10, -UR4 ;  /* 0x800000040a0a7e29 */ /* 0x000fe20008000000 */
[----:B------:R-:W-:Y:S01]  /*1eb0*/  UMOV UR4, 0xfefa39ef ;  /* 0xfefa39ef00047882 */ /* 0x000fe20000000000 */
[----:B------:R-:W-:-:S04]  /*1ec0*/  UMOV UR5, 0x3fe62e42 ;  /* 0x3fe62e4200057882 */ /* 0x000fc80000000000 */
[--C-:B------:R-:W-:Y:S02]  /*1ed0*/  DADD R18, R16, -R12.reuse ;  /* 0x0000000010127229 */ /* 0x100fe4000000080c */
[----:B------:R-:W-:-:S06]  /*1ee0*/  DFMA R8, R10, UR4, R12 ;  /* 0x000000040a087c2b */ /* 0x000fcc000800000c */
[----:B------:R-:W-:Y:S02]  /*1ef0*/  DADD R18, R14, R18 ;  /* 0x000000000e127229 */ /* 0x000fe40000000012 */
[----:B------:R-:W-:-:S08]  /*1f00*/  DFMA R16, R10, -UR4, R8 ;  /* 0x800000040a107c2b */ /* 0x000fd00008000008 */
[----:B------:R-:W-:-:S08]  /*1f10*/  DADD R16, -R12, R16 ;  /* 0x000000000c107229 */ /* 0x000fd00000000110 */
[----:B------:R-:W-:-:S08]  /*1f20*/  DADD R12, R18, -R16 ;  /* 0x00000000120c7229 */ /* 0x000fd00000000810 */
[----:B------:R-:W-:-:S08]  /*1f30*/  DFMA R12, R10, UR8, R12 ;  /* 0x000000080a0c7c2b */ /* 0x000fd0000800000c */
[----:B------:R-:W-:-:S08]  /*1f40*/  DADD R10, R8, R12 ;  /* 0x00000000080a7229 */ /* 0x000fd0000000000c */
[----:B------:R-:W-:Y:S02]  /*1f50*/  DADD R8, R8, -R10 ;  /* 0x0000000008087229 */ /* 0x000fe4000000080a */
[----:B------:R-:W-:-:S06]  /*1f60*/  DMUL R18, R10, 2 ;  /* 0x400000000a127828 */ /* 0x000fcc0000000000 */
[----:B------:R-:W-:Y:S02]  /*1f70*/  DADD R8, R12, R8 ;  /* 0x000000000c087229 */ /* 0x000fe40000000008 */
[----:B------:R-:W-:-:S08]  /*1f80*/  DFMA R16, R10, 2, -R18 ;  /* 0x400000000a10782b */ /* 0x000fd00000000812 */
[----:B------:R-:W-:Y:S01]  /*1f90*/  DFMA R16, R8, 2, R16 ;  /* 0x400000000810782b */ /* 0x000fe20000000010 */
[----:B------:R-:W-:Y:S02]  /*1fa0*/  IMAD.MOV.U32 R8, RZ, RZ, 0x652b82fe ;  /* 0x652b82feff087424 */ /* 0x000fe400078e00ff */
[----:B------:R-:W-:-:S05]  /*1fb0*/  IMAD.MOV.U32 R9, RZ, RZ, 0x3ff71547 ;  /* 0x3ff71547ff097424 */ /* 0x000fca00078e00ff */
[----:B------:R-:W-:-:S08]  /*1fc0*/  DADD R10, R18, R16 ;  /* 0x00000000120a7229 */ /* 0x000fd00000000010 */
[----:B------:R-:W-:Y:S02]  /*1fd0*/  DFMA R8, R10, R8, 6.75539944105574400000e+15 ;  /* 0x433800000a08742b */ /* 0x000fe40000000008 */
[----:B------:R-:W-:Y:S01]  /*1fe0*/  FSETP.GEU.AND P0, PT, |R11|, 4.1917929649353027344, PT ;  /* 0x4086232b0b00780b */ /* 0x000fe20003f0e200 */
[----:B------:R-:W-:-:S05]  /*1ff0*/  DADD R18, R18, -R10 ;  /* 0x0000000012127229 */ /* 0x000fca000000080a */
[----:B------:R-:W-:-:S03]  /*2000*/  DADD R12, R8, -6.75539944105574400000e+15 ;  /* 0xc3380000080c7429 */ /* 0x000fc60000000000 */
[----:B------:R-:W-:-:S05]  /*2010*/  DADD R16, R16, R18 ;  /* 0x0000000010107229 */ /* 0x000fca0000000012 */
[----:B------:R-:W-:Y:S01]  /*2020*/  DFMA R14, R12, -UR4, R10 ;  /* 0x800000040c0e7c2b */ /* 0x000fe2000800000a */
[----:B------:R-:W-:Y:S01]  /*2030*/  UMOV UR4, 0x3b39803f ;  /* 0x3b39803f00047882 */ /* 0x000fe20000000000 */
[----:B------:R-:W-:-:S06]  /*2040*/  UMOV UR5, 0x3c7abc9e ;  /* 0x3c7abc9e00057882 */ /* 0x000fcc0000000000 */
[----:B------:R-:W-:Y:S01]  /*2050*/  DFMA R14, R12, -UR4, R14 ;  /* 0x800000040c0e7c2b */ /* 0x000fe2000800000e */
[----:B------:R-:W-:Y:S01]  /*2060*/  UMOV UR4, 0x69ce2bdf ;  /* 0x69ce2bdf00047882 */ /* 0x000fe20000000000 */
[----:B------:R-:W-:Y:S01]  /*2070*/  MOV R12, 0xfca213ea ;  /* 0xfca213ea000c7802 */ /* 0x000fe20000000f00 */
[----:B------:R-:W-:Y:S01]  /*2080*/  IMAD.MOV.U32 R13, RZ, RZ, 0x3e928af3 ;  /* 0x3e928af3ff0d7424 */ /* 0x000fe200078e00ff */
[----:B------:R-:W-:-:S05]  /*2090*/  UMOV UR5, 0x3e5ade15 ;  /* 0x3e5ade1500057882 */ /* 0x000fca0000000000 */
[----:B------:R-:W-:Y:S01]  /*20a0*/  DFMA R12, R14, UR4, R12 ;  /* 0x000000040e0c7c2b */ /* 0x000fe2000800000c */
[----:B------:R-:W-:Y:S01]  /*20b0*/  UMOV UR4, 0x62401315 ;  /* 0x6240131500047882 */ /* 0x000fe20000000000 */
[----:B------:R-:W-:-:S06]  /*20c0*/  UMOV UR5, 0x3ec71dee ;  /* 0x3ec71dee00057882 */ /* 0x000fcc0000000000 */
[----:B------:R-:W-:Y:S01]  /*20d0*/  DFMA R12, R14, R12, UR4 ;  /* 0x000000040e0c7e2b */ /* 0x000fe2000800000c */
        /* <DEDUP_REMOVED lines=20> */
[----:B------:R-:W-:-:S08]  /*2220*/  DFMA R12, R14, R12, UR4 ;  /* 0x000000040e0c7e2b */ /* 0x000fd0000800000c */
[----:B------:R-:W-:-:S08]  /*2230*/  DFMA R12, R14, R12, 1 ;  /* 0x3ff000000e0c742b */ /* 0x000fd0000000000c */
[----:B------:R-:W-:-:S10]  /*2240*/  DFMA R12, R14, R12, 1 ;  /* 0x3ff000000e0c742b */ /* 0x000fd4000000000c */
[----:B------:R-:W-:Y:S02]  /*2250*/  IMAD R15, R8, 0x100000, R13 ;  /* 0x00100000080f7824 */ /* 0x000fe400078e020d */
[----:B------:R-:W-:Y:S01]  /*2260*/  IMAD.MOV.U32 R14, RZ, RZ, R12 ;  /* 0x000000ffff0e7224 */ /* 0x000fe200078e000c */
[----:B------:R-:W-:Y:S06]  /*2270*/  @!P0 BRA `(.L_x_29) ;  /* 0x0000000000308947 */ /* 0x000fec0003800000 */
[----:B------:R-:W-:Y:S01]  /*2280*/  FSETP.GEU.AND P1, PT, |R11|, 4.2275390625, PT ;  /* 0x408748000b00780b */ /* 0x000fe20003f2e200 */
[C---:B------:R-:W-:Y:S02]  /*2290*/  DADD R14, R10.reuse, +INF ;  /* 0x7ff000000a0e7429 */ /* 0x040fe40000000000 */
[----:B------:R-:W-:-:S08]  /*22a0*/  DSETP.GEU.AND P0, PT, R10, RZ, PT ;  /* 0x000000ff0a00722a */ /* 0x000fd00003f0e000 */
[----:B------:R-:W-:Y:S02]  /*22b0*/  FSEL R14, R14, RZ, P0 ;  /* 0x000000ff0e0e7208 */ /* 0x000fe40000000000 */
[----:B------:R-:W-:Y:S02]  /*22c0*/  @!P1 LEA.HI R3, R8, R8, RZ, 0x1 ;  /* 0x0000000808039211 */ /* 0x000fe400078f08ff */
[----:B------:R-:W-:Y:S02]  /*22d0*/  FSEL R15, R15, RZ, P0 ;  /* 0x000000ff0f0f7208 */ /* 0x000fe40000000000 */
[----:B------:R-:W-:-:S05]  /*22e0*/  @!P1 SHF.R.S32.HI R3, RZ, 0x1, R3 ;  /* 0x00000001ff039819 */ /* 0x000fca0000011403 */
[----:B------:R-:W-:Y:S02]  /*22f0*/  @!P1 IMAD.IADD R8, R8, 0x1, -R3 ;  /* 0x0000000108089824 */ /* 0x000fe400078e0a03 */
[----:B------:R-:W-:-:S03]  /*2300*/  @!P1 IMAD R13, R3, 0x100000, R13 ;  /* 0x00100000030d9824 */ /* 0x000fc600078e020d */
[----:B------:R-:W-:Y:S01]  /*2310*/  @!P1 LEA R9, R8, 0x3ff00000, 0x14 ;  /* 0x3ff0000008099811 */ /* 0x000fe200078ea0ff */
[----:B------:R-:W-:-:S06]  /*2320*/  @!P1 IMAD.MOV.U32 R8, RZ, RZ, RZ ;  /* 0x000000ffff089224 */ /* 0x000fcc00078e00ff */
[----:B------:R-:W-:-:S11]  /*2330*/  @!P1 DMUL R14, R12, R8 ;  /* 0x000000080c0e9228 */ /* 0x000fd60000000000 */
.L_x_29:
[----:B------:R-:W-:Y:S01]  /*2340*/  DFMA R16, R16, R14, R14 ;  /* 0x0000000e1010722b */ /* 0x000fe2000000000e */
[----:B------:R-:W-:Y:S01]  /*2350*/  IMAD.MOV.U32 R8, RZ, RZ, R26 ;  /* 0x000000ffff087224 */ /* 0x000fe200078e001a */
[----:B------:R-:W-:Y:S01]  /*2360*/  DSETP.NEU.AND P0, PT, |R14|, +INF , PT ;  /* 0x7ff000000e00742a */ /* 0x000fe20003f0d200 */
[----:B------:R-:W-:-:S07]  /*2370*/  IMAD.MOV.U32 R9, RZ, RZ, 0x0 ;  /* 0x00000000ff097424 */ /* 0x000fce00078e00ff */
[----:B------:R-:W-:Y:S02]  /*2380*/  FSEL R10, R14, R16, !P0 ;  /* 0x000000100e0a7208 */ /* 0x000fe40004000000 */
[----:B------:R-:W-:Y:S01]  /*2390*/  FSEL R11, R15, R17, !P0 ;  /* 0x000000110f0b7208 */ /* 0x000fe20004000000 */
[----:B------:R-:W-:Y:S06]  /*23a0*/  RET.REL.NODEC R8 `(_Z27cme_component_fill_data_csrPdPiS0_miS0_S0_m) ;  /* 0xffffffdc08147950 */ /* 0x000fec0003c3ffff */
.L_x_30:
        /* <DEDUP_REMOVED lines=13> */
.L_x_144:


//--------------------- .text._Z29cme_component_get_nnz_per_rowPiS_immS_Pm --------------------------
	.section	.text._Z29cme_component_get_nnz_per_rowPiS_immS_Pm,"ax",@progbits
	.align	128
        .global         _Z29cme_component_get_nnz_per_rowPiS_immS_Pm
        .type           _Z29cme_component_get_nnz_per_rowPiS_immS_Pm,@function
        .size           _Z29cme_component_get_nnz_per_rowPiS_immS_Pm,(.L_x_146 - _Z29cme_component_get_nnz_per_rowPiS_immS_Pm)
        .other          _Z29cme_component_get_nnz_per_rowPiS_immS_Pm,@"STO_CUDA_ENTRY STV_DEFAULT"
_Z29cme_component_get_nnz_per_rowPiS_immS_Pm:
.text._Z29cme_component_get_nnz_per_rowPiS_immS_Pm:
[----:B------:R-:W-:Y:S08]  /*0000*/  LDC R1, c[0x0][0x37c] ;  /* 0x0000df00ff017b82 */ /* 0x000ff00000000800 */
[----:B------:R-:W0:Y:S01]  /*0010*/  LDC.64 R2, c[0x0][0x3a0] ;  /* 0x0000e800ff027b82 */ /* 0x000e220000000a00 */
[----:B------:R-:W1:Y:S01]  /*0020*/  S2R R21, SR_CTAID.X ;  /* 0x0000000000157919 */ /* 0x000e620000002500 */
[----:B------:R-:W1:Y:S01]  /*0030*/  LDCU UR4, c[0x0][0x360] ;  /* 0x00006c00ff0477ac */ /* 0x000e620008000800 */
[----:B------:R-:W1:Y:S01]  /*0040*/  S2R R0, SR_TID.X ;  /* 0x0000000000007919 */ /* 0x000e620000002100 */
[----:B------:R-:W2:Y:S01]  /*0050*/  LDCU.64 UR8, c[0x0][0x358] ;  /* 0x00006b00ff0877ac */ /* 0x000ea20008000a00 */
[----:B0-----:R-:W-:-:S04]  /*0060*/  ISETP.NE.U32.AND P0, PT, R2, RZ, PT ;  /* 0x000000ff0200720c */ /* 0x001fc80003f05070 */
[----:B------:R-:W-:Y:S01]  /*0070*/  ISETP.NE.AND.EX P0, PT, R3, RZ, PT, P0 ;  /* 0x000000ff0300720c */ /* 0x000fe20003f05300 */
[----:B-1----:R-:W-:-:S12]  /*0080*/  IMAD R21, R21, UR4, R0 ;  /* 0x0000000415157c24 */ /* 0x002fd8000f8e0200 */
[----:B--2---:R-:W-:Y:S05]  /*0090*/  @!P0 BRA `(.L_x_31) ;  /* 0x0000000400f08947 */ /* 0x004fea0003800000 */
[C---:B------:R-:W-:Y:S01]  /*00a0*/  ISETP.GE.U32.AND P1, PT, R2.reuse, 0x10, PT ;  /* 0x000000100200780c */ /* 0x040fe20003f26070 */
[----:B------:R-:W-:Y:S01]  /*00b0*/  IMAD.MOV.U32 R20, RZ, RZ, RZ ;  /* 0x000000ffff147224 */ /* 0x000fe200078e00ff */
[----:B------:R-:W-:Y:S01]  /*00c0*/  LOP3.LUT R22, R2, 0xf, RZ, 0xc0, !PT ;  /* 0x0000000f02167812 */ /* 0x000fe200078ec0ff */
[----:B------:R-:W-:Y:S01]  /*00d0*/  IMAD.MOV.U32 R0, RZ, RZ, RZ ;  /* 0x000000ffff007224 */ /* 0x000fe200078e00ff */
[----:B------:R-:W-:Y:S02]  /*00e0*/  ISETP.GE.U32.AND.EX P1, PT, R3, RZ, PT, P1 ;  /* 0x000000ff0300720c */ /* 0x000fe40003f26110 */
[----:B------:R-:W-:-:S04]  /*00f0*/  ISETP.NE.U32.AND P2, PT, R22, RZ, PT ;  /* 0x000000ff1600720c */ /* 0x000fc80003f45070 */
[----:B------:R-:W-:-:S07]  /*0100*/  ISETP.NE.AND.EX P2, PT, RZ, RZ, PT, P2 ;  /* 0x000000ffff00720c */ /* 0x000fce0003f45320 */
[----:B------:R-:W-:Y:S06]  /*0110*/  @!P1 BRA `(.L_x_32) ;  /* 0x0000000000b89947 */ /* 0x000fec0003800000 */
[----:B------:R-:W0:Y:S01]  /*0120*/  S2UR UR5, SR_CgaCtaId ;  /* 0x00000000000579c3 */ /* 0x000e220000008800 */
[----:B------:R-:W1:Y:S01]  /*0130*/  LDCU.64 UR6, c[0x0][0x3b0] ;  /* 0x00007600ff0677ac */ /* 0x000e620008000a00 */
[----:B------:R-:W-:Y:S01]  /*0140*/  LOP3.LUT R20, R2, 0xfffffff0, RZ, 0xc0, !PT ;  /* 0xfffffff002147812 */ /* 0x000fe200078ec0ff */
[----:B------:R-:W-:-:S04]  /*0150*/  UMOV UR4, 0x400 ;  /* 0x0000040000047882 */ /* 0x000fc80000000000 */
[----:B------:R-:W-:Y:S01]  /*0160*/  IMAD.MOV.U32 R24, RZ, RZ, R20 ;  /* 0x000000ffff187224 */ /* 0x000fe200078e0014 */
[----:B------:R-:W2:Y:S01]  /*0170*/  LDC R0, c[0x0][0x3a4] ;  /* 0x0000e900ff007b82 */ /* 0x000ea20000000800 */
[----:B-1----:R-:W-:Y:S02]  /*0180*/  UIADD3 UR6, UP0, UPT, UR6, 0x40, URZ ;  /* 0x0000004006067890 */ /* 0x002fe4000ff1e0ff */
[----:B0-----:R-:W-:-:S04]  /*0190*/  ULEA UR4, UR5, UR4, 0x18 ;  /* 0x0000000405047291 */ /* 0x001fc8000f8ec0ff */
[----:B------:R-:W-:Y:S01]  /*01a0*/  IMAD.U32 R25, RZ, RZ, UR6 ;  /* 0x00000006ff197e24 */ /* 0x000fe2000f8e00ff */
[----:B------:R-:W-:Y:S02]  /*01b0*/  UIADD3.X UR5, UPT, UPT, URZ, UR7, URZ, UP0, !UPT ;  /* 0x00000007ff057290 */ /* 0x000fe400087fe4ff */
[----:B------:R-:W-:Y:S01]  /*01c0*/  UIADD3 UR4, UPT, UPT, UR4, 0x40, URZ ;  /* 0x0000004004047890 */ /* 0x000fe2000fffe0ff */
[----:B--2---:R-:W-:-:S03]  /*01d0*/  IMAD.MOV.U32 R23, RZ, RZ, R0 ;  /* 0x000000ffff177224 */ /* 0x004fc600078e0000 */
[----:B------:R-:W-:-:S08]  /*01e0*/  IMAD.U32 R27, RZ, RZ, UR5 ;  /* 0x00000005ff1b7e24 */ /* 0x000fd0000f8e00ff */
.L_x_33:
[----:B------:R-:W-:-:S05]  /*01f0*/  IMAD.MOV.U32 R26, RZ, RZ, R25 ;  /* 0x000000ffff1a7224 */ /* 0x000fca00078e0019 */
[----:B0-----:R-:W2:Y:S04]  /*0200*/  LDG.E.64 R4, desc[UR8][R26.64+-0x40] ;  /* 0xffffc0081a047981 */ /* 0x001ea8000c1e1b00 */
[----:B------:R-:W2:Y:S04]  /*0210*/  LDG.E.64 R6, desc[UR8][R26.64+-0x38] ;  /* 0xffffc8081a067981 */ /* 0x000ea8000c1e1b00 */
[----:B------:R-:W3:Y:S04]  /*0220*/  LDG.E.64 R8, desc[UR8][R26.64+-0x30] ;  /* 0xffffd0081a087981 */ /* 0x000ee8000c1e1b00 */
[----:B------:R-:W3:Y:S04]  /*0230*/  LDG.E.64 R10, desc[UR8][R26.64+-0x28] ;  /* 0xffffd8081a0a7981 */ /* 0x000ee8000c1e1b00 */
[----:B------:R-:W4:Y:S04]  /*0240*/  LDG.E.64 R12, desc[UR8][R26.64+-0x20] ;  /* 0xffffe0081a0c7981 */ /* 0x000f28000c1e1b00 */
[----:B------:R-:W4:Y:S04]  /*0250*/  LDG.E.64 R14, desc[UR8][R26.64+-0x18] ;  /* 0xffffe8081a0e7981 */ /* 0x000f28000c1e1b00 */
[----:B------:R-:W5:Y:S04]  /*0260*/  LDG.E.64 R16, desc[UR8][R26.64+-0x10] ;  /* 0xfffff0081a107981 */ /* 0x000f68000c1e1b00 */
[----:B------:R-:W5:Y:S04]  /*0270*/  LDG.E.64 R18, desc[UR8][R26.64+-0x8] ;  /* 0xfffff8081a127981 */ /* 0x000f68000c1e1b00 */
[----:B--2---:R0:W-:Y:S04]  /*0280*/  STS.128 [UR4+-0x40], R4 ;  /* 0xffffc004ff007988 */ /* 0x0041e80008000c04 */
[----:B---3--:R1:W-:Y:S04]  /*0290*/  STS.128 [UR4+-0x30], R8 ;  /* 0xffffd008ff007988 */ /* 0x0083e80008000c04 */
[----:B0-----:R-:W2:Y:S04]  /*02a0*/  LDG.E.64 R4, desc[UR8][R26.64] ;  /* 0x000000081a047981 */ /* 0x001ea8000c1e1b00 */
[----:B----4-:R0:W-:Y:S04]  /*02b0*/  STS.128 [UR4+-0x20], R12 ;  /* 0xffffe00cff007988 */ /* 0x0101e80008000c04 */
[----:B------:R-:W2:Y:S04]  /*02c0*/  LDG.E.64 R6, desc[UR8][R26.64+0x8] ;  /* 0x000008081a067981 */ /* 0x000ea8000c1e1b00 */
[----:B-----5:R3:W-:Y:S04]  /*02d0*/  STS.128 [UR4+-0x10], R16 ;  /* 0xfffff010ff007988 */ /* 0x0207e80008000c04 */
[----:B-1----:R-:W4:Y:S04]  /*02e0*/  LDG.E.64 R8, desc[UR8][R26.64+0x10] ;  /* 0x000010081a087981 */ /* 0x002f28000c1e1b00 */
[----:B------:R-:W4:Y:S04]  /*02f0*/  LDG.E.64 R10, desc[UR8][R26.64+0x18] ;  /* 0x000018081a0a7981 */ /* 0x000f28000c1e1b00 */
[----:B0-----:R-:W5:Y:S04]  /*0300*/  LDG.E.64 R12, desc[UR8][R26.64+0x20] ;  /* 0x000020081a0c7981 */ /* 0x001f68000c1e1b00 */
[----:B------:R-:W5:Y:S04]  /*0310*/  LDG.E.64 R14, desc[UR8][R26.64+0x28] ;  /* 0x000028081a0e7981 */ /* 0x000f68000c1e1b00 */
[----:B---3--:R-:W3:Y:S04]  /*0320*/  LDG.E.64 R16, desc[UR8][R26.64+0x30] ;  /* 0x000030081a107981 */ /* 0x008ee8000c1e1b00 */
[----:B------:R0:W3:Y:S01]  /*0330*/  LDG.E.64 R18, desc[UR8][R26.64+0x38] ;  /* 0x000038081a127981 */ /* 0x0000e2000c1e1b00 */
[----:B------:R-:W-:-:S04]  /*0340*/  IADD3 R24, P1, PT, R24, -0x10, RZ ;  /* 0xfffffff018187810 */ /* 0x000fc80007f3e0ff */
[----:B------:R-:W-:Y:S02]  /*0350*/  IADD3.X R23, PT, PT, R23, -0x1, RZ, P1, !PT ;  /* 0xffffffff17177810 */ /* 0x000fe40000ffe4ff */
[----:B------:R-:W-:-:S04]  /*0360*/  ISETP.NE.U32.AND P1, PT, R24, RZ, PT ;  /* 0x000000ff1800720c */ /* 0x000fc80003f25070 */
[----:B------:R-:W-:Y:S02]  /*0370*/  ISETP.NE.AND.EX P1, PT, R23, RZ, PT, P1 ;  /* 0x000000ff1700720c */ /* 0x000fe40003f25310 */
[----:B------:R-:W-:-:S05]  /*0380*/  IADD3 R25, P3, PT, R26, 0x80, RZ ;  /* 0x000000801a197810 */ /* 0x000fca0007f7e0ff */
[----:B0-----:R-:W-:Y:S01]  /*0390*/  IMAD.X R27, RZ, RZ, R27, P3 ;  /* 0x000000ffff1b7224 */ /* 0x001fe200018e061b */
[----:B--2---:R0:W-:Y:S04]  /*03a0*/  STS.128 [UR4], R4 ;  /* 0x00000004ff007988 */ /* 0x0041e80008000c04 */
[----:B----4-:R0:W-:Y:S04]  /*03b0*/  STS.128 [UR4+0x10], R8 ;  /* 0x00001008ff007988 */ /* 0x0101e80008000c04 */
[----:B-----5:R0:W-:Y:S04]  /*03c0*/  STS.128 [UR4+0x20], R12 ;  /* 0x0000200cff007988 */ /* 0x0201e80008000c04 */
[----:B---3--:R0:W-:Y:S01]  /*03d0*/  STS.128 [UR4+0x30], R16 ;  /* 0x00003010ff007988 */ /* 0x0081e20008000c04 */
[----:B------:R-:W-:Y:S01]  /*03e0*/  UIADD3 UR4, UPT, UPT, UR4, 0x80, URZ ;  /* 0x0000008004047890 */ /* 0x000fe2000fffe0ff */
[----:B------:R-:W-:Y:S11]  /*03f0*/  @P1 BRA `(.L_x_33) ;  /* 0xfffffffc007c1947 */ /* 0x000ff6000383ffff */
.L_x_32:
[----:B------:R-:W-:Y:S05]  /*0400*/  @!P2 BRA `(.L_x_31) ;  /* 0x000000040014a947 */ /* 0x000fea0003800000 */
[----:B------:R-:W-:Y:S02]  /*0410*/  ISETP.GE.U32.AND P1, PT, R22, 0x8, PT ;  /* 0x000000081600780c */ /* 0x000fe40003f26070 */
[----:B------:R-:W-:Y:S02]  /*0420*/  LOP3.LUT R26, R2, 0x7, RZ, 0xc0, !PT ;  /* 0x00000007021a7812 */ /* 0x000fe400078ec0ff */
[----:B------:R-:W-:Y:S02]  /*0430*/  ISETP.GE.U32.AND.EX P1, PT, RZ, RZ, PT, P1 ;  /* 0x000000ffff00720c */ /* 0x000fe40003f26110 */
[----:B------:R-:W-:-:S04]  /*0440*/  ISETP.NE.U32.AND P2, PT, R26, RZ, PT ;  /* 0x000000ff1a00720c */ /* 0x000fc80003f45070 */
[----:B------:R-:W-:-:S07]  /*0450*/  ISETP.NE.AND.EX P2, PT, RZ, RZ, PT, P2 ;  /* 0x000000ffff00720c */ /* 0x000fce0003f45320 */
[----:B------:R-:W-:Y:S06]  /*0460*/  @!P1 BRA `(.L_x_34) ;  /* 0x0000000000549947 */ /* 0x000fec0003800000 */
[----:B------:R-:W1:Y:S02]  /*0470*/  LDC.64 R22, c[0x0][0x3b0] ;  /* 0x0000ec00ff167b82 */ /* 0x000e640000000a00 */
[----:B-1----:R-:W-:-:S04]  /*0480*/  LEA R22, P1, R20, R22, 0x3 ;  /* 0x0000001614167211 */ /* 0x002fc800078218ff */
[----:B------:R-:W-:-:S05]  /*0490*/  LEA.HI.X R23, R20, R23, R0, 0x3, P1 ;  /* 0x0000001714177211 */ /* 0x000fca00008f1c00 */
[----:B0-----:R-:W2:Y:S04]  /*04a0*/  LDG.E.64 R4, desc[UR8][R22.64] ;  /* 0x0000000816047981 */ /* 0x001ea8000c1e1b00 */
[----:B------:R-:W2:Y:S04]  /*04b0*/  LDG.E.64 R6, desc[UR8][R22.64+0x8] ;  /* 0x0000080816067981 */ /* 0x000ea8000c1e1b00 */
[----:B------:R-:W3:Y:S04]  /*04c0*/  LDG.E.64 R8, desc[UR8][R22.64+0x10] ;  /* 0x0000100816087981 */ /* 0x000ee8000c1e1b00 */
[----:B------:R-:W3:Y:S04]  /*04d0*/  LDG.E.64 R10, desc[UR8][R22.64+0x18] ;  /* 0x00001808160a7981 */ /* 0x000ee8000c1e1b00 */
[----:B------:R-:W4:Y:S04]  /*04e0*/  LDG.E.64 R12, desc[UR8][R22.64+0x20] ;  /* 0x00002008160c7981 */ /* 0x000f28000c1e1b00 */
[----:B------:R-:W4:Y:S04]  /*04f0*/  LDG.E.64 R14, desc[UR8][R22.64+0x28] ;  /* 0x00002808160e7981 */ /* 0x000f28000c1e1b00 */
[----:B------:R-:W5:Y:S04]  /*0500*/  LDG.E.64 R16, desc[UR8][R22.64+0x30] ;  /* 0x0000300816107981 */ /* 0x000f68000c1e1b00 */
[----:B------:R-:W5:Y:S01]  /*0510*/  LDG.E.64 R18, desc[UR8][R22.64+0x38] ;  /* 0x0000380816127981 */ /* 0x000f62000c1e1b00 */
[----:B------:R-:W-:Y:S01]  /*0520*/  MOV R24, 0x400 ;  /* 0x0000040000187802 */ /* 0x000fe20000000f00 */
[----:B------:R-:W0:Y:S03]  /*0530*/  S2R R25, SR_CgaCtaId ;  /* 0x0000000000197919 */ /* 0x000e260000008800 */
[----:B0-----:R-:W-:-:S05]  /*0540*/  LEA R25, R25, R24, 0x18 ;  /* 0x0000001819197211 */ /* 0x001fca00078ec0ff */
[C---:B------:R-:W-:Y:S01]  /*0550*/  IMAD R25, R20.reuse, 0x8, R25 ;  /* 0x0000000814197824 */ /* 0x040fe200078e0219 */
[----:B------:R-:W-:-:S05]  /*0560*/  IADD3 R20, P1, PT, R20, 0x8, RZ ;  /* 0x0000000814147810 */ /* 0x000fca0007f3e0ff */
[----:B------:R-:W-:Y:S01]  /*0570*/  IMAD.X R0, RZ, RZ, R0, P1 ;  /* 0x000000ffff007224 */ /* 0x000fe200008e0600 */
[----:B--2---:R1:W-:Y:S04]  /*0580*/  STS.128 [R25], R4 ;  /* 0x0000000419007388 */ /* 0x0043e80000000c00 */
[----:B---3--:R1:W-:Y:S04]  /*0590*/  STS.128 [R25+0x10], R8 ;  /* 0x0000100819007388 */ /* 0x0083e80000000c00 */
[----:B----4-:R1:W-:Y:S04]  /*05a0*/  STS.128 [R25+0x20], R12 ;  /* 0x0000200c19007388 */ /* 0x0103e80000000c00 */
[----:B-----5:R1:W-:Y:S02]  /*05b0*/  STS.128 [R25+0x30], R16 ;  /* 0x0000301019007388 */ /* 0x0203e40000000c00 */
.L_x_34:
[----:B------:R-:W-:Y:S05]  /*05c0*/  @!P2 BRA `(.L_x_31) ;  /* 0x0000000000a4a947 */ /* 0x000fea0003800000 */
[----:B------:R-:W-:-:S04]  /*05d0*/  ISETP.GE.U32.AND P1, PT, R26, 0x4, PT ;  /* 0x000000041a00780c */ /* 0x000fc80003f26070 */
[----:B------:R-:W-:-:S13]  /*05e0*/  ISETP.GE.U32.AND.EX P1, PT, RZ, RZ, PT, P1 ;  /* 0x000000ffff00720c */ /* 0x000fda0003f26110 */
[----:B01----:R-:W0:Y:S02]  /*05f0*/  @P1 LDC.64 R12, c[0x0][0x3b0] ;  /* 0x0000ec00ff0c1b82 */ /* 0x003e240000000a00 */
[----:B0-----:R-:W-:-:S04]  /*0600*/  @P1 LEA R12, P2, R20, R12, 0x3 ;  /* 0x0000000c140c1211 */ /* 0x001fc800078418ff */
[----:B------:R-:W-:-:S05]  /*0610*/  @P1 LEA.HI.X R13, R20, R13, R0, 0x3, P2 ;  /* 0x0000000d140d1211 */ /* 0x000fca00010f1c00 */
[----:B------:R-:W2:Y:S04]  /*0620*/  @P1 LDG.E.64 R4, desc[UR8][R12.64] ;  /* 0x000000080c041981 */ /* 0x000ea8000c1e1b00 */
[----:B------:R-:W2:Y:S04]  /*0630*/  @P1 LDG.E.64 R6, desc[UR8][R12.64+0x8] ;  /* 0x000008080c061981 */ /* 0x000ea8000c1e1b00 */
[----:B------:R-:W3:Y:S04]  /*0640*/  @P1 LDG.E.64 R8, desc[UR8][R12.64+0x10] ;  /* 0x000010080c081981 */ /* 0x000ee8000c1e1b00 */
[----:B------:R-:W3:Y:S01]  /*0650*/  @P1 LDG.E.64 R10, desc[UR8][R12.64+0x18] ;  /* 0x000018080c0a1981 */ /* 0x000ee2000c1e1b00 */
[----:B------:R-:W-:Y:S01]  /*0660*/  @P1 MOV R14, 0x400 ;  /* 0x00000400000e1802 */ /* 0x000fe20000000f00 */
[----:B------:R-:W0:Y:S03]  /*0670*/  @P1 S2R R15, SR_CgaCtaId ;  /* 0x00000000000f1919 */ /* 0x000e260000008800 */
[----:B0-----:R-:W-:-:S02]  /*0680*/  @P1 LEA R15, R15, R14, 0x18 ;  /* 0x0000000e0f0f1211 */ /* 0x001fc400078ec0ff */
[----:B------:R-:W-:-:S03]  /*0690*/  LOP3.LUT R14, R2, 0x3, RZ, 0xc0, !PT ;  /* 0x00000003020e7812 */ /* 0x000fc600078ec0ff */
[----:B------:R-:W-:Y:S01]  /*06a0*/  @P1 IMAD R17, R20, 0x8, R15 ;  /* 0x0000000814111824 */ /* 0x000fe200078e020f */
[----:B------:R-:W-:Y:S01]  /*06b0*/  ISETP.NE.U32.AND P2, PT, R14, RZ, PT ;  /* 0x000000ff0e00720c */ /* 0x000fe20003f45070 */
[----:B------:R-:W-:Y:S01]  /*06c0*/  IMAD.MOV.U32 R15, RZ, RZ, RZ ;  /* 0x000000ffff0f7224 */ /* 0x000fe200078e00ff */
[----:B------:R-:W-:-:S04]  /*06d0*/  @P1 IADD3 R20, P3, PT, R20, 0x4, RZ ;  /* 0x0000000414141810 */ /* 0x000fc80007f7e0ff */
[----:B------:R-:W-:Y:S01]  /*06e0*/  ISETP.NE.AND.EX P2, PT, R15, RZ, PT, P2 ;  /* 0x000000ff0f00720c */ /* 0x000fe20003f45320 */
[----:B------:R-:W-:Y:S01]  /*06f0*/  @P1 IMAD.X R0, RZ, RZ, R0, P3 ;  /* 0x000000ffff001224 */ /* 0x000fe200018e0600 */
[----:B--2---:R2:W-:Y:S04]  /*0700*/  @P1 STS.128 [R17], R4 ;  /* 0x0000000411001388 */ /* 0x0045e80000000c00 */
[----:B---3--:R2:W-:Y:S07]  /*0710*/  @P1 STS.128 [R17+0x10], R8 ;  /* 0x0000100811001388 */ /* 0x0085ee0000000c00 */
[----:B------:R-:W-:Y:S05]  /*0720*/  @!P2 BRA `(.L_x_31) ;  /* 0x00000000004ca947 */ /* 0x000fea0003800000 */
[----:B--2---:R-:W0:Y:S01]  /*0730*/  S2R R5, SR_CgaCtaId ;  /* 0x0000000000057919 */ /* 0x004e220000008800 */
[----:B------:R-:W1:Y:S01]  /*0740*/  LDC.64 R8, c[0x0][0x3b0] ;  /* 0x0000ec00ff087b82 */ /* 0x000e620000000a00 */
[----:B------:R-:W-:Y:S02]  /*0750*/  MOV R4, 0x400 ;  /* 0x0000040000047802 */ /* 0x000fe40000000f00 */
[----:B-1----:R-:W-:-:S04]  /*0760*/  LEA R6, P1, R20, R8, 0x3 ;  /* 0x0000000814067211 */ /* 0x002fc800078218ff */
[----:B------:R-:W-:Y:S02]  /*0770*/  LEA.HI.X R9, R20, R9, R0, 0x3, P1 ;  /* 0x0000000914097211 */ /* 0x000fe400008f1c00 */
[----:B0-----:R-:W-:-:S05]  /*0780*/  LEA R5, R5, R4, 0x18 ;  /* 0x0000000405057211 */ /* 0x001fca00078ec0ff */
[----:B------:R-:W-:-:S07]  /*0790*/  IMAD R7, R20, 0x8, R5 ;  /* 0x0000000814077824 */ /* 0x000fce00078e0205 */
.L_x_35:
[----:B------:R-:W-:Y:S02]  /*07a0*/  IMAD.MOV.U32 R4, RZ, RZ, R6 ;  /* 0x000000ffff047224 */ /* 0x000fe400078e0006 */
[----:B------:R-:W-:-:S06]  /*07b0*/  IMAD.MOV.U32 R5, RZ, RZ, R9 ;  /* 0x000000ffff057224 */ /* 0x000fcc00078e0009 */
[----:B------:R-:W2:Y:S01]  /*07c0*/  LDG.E.64 R4, desc[UR8][R4.64] ;  /* 0x0000000804047981 */ /* 0x000ea2000c1e1b00 */
[----:B------:R-:W-:Y:S02]  /*07d0*/  IADD3 R14, P1, PT, R14, -0x1, RZ ;  /* 0xffffffff0e0e7810 */ /* 0x000fe40007f3e0ff */
[----:B------:R-:W-:Y:S02]  /*07e0*/  IADD3 R6, P2, PT, R6, 0x8, RZ ;  /* 0x0000000806067810 */ /* 0x000fe40007f5e0ff */
[----:B------:R-:W-:Y:S02]  /*07f0*/  IADD3.X R15, PT, PT, R15, -0x1, RZ, P1, !PT ;  /* 0xffffffff0f0f7810 */ /* 0x000fe40000ffe4ff */
[----:B------:R-:W-:Y:S01]  /*0800*/  ISETP.NE.U32.AND P1, PT, R14, RZ, PT ;  /* 0x000000ff0e00720c */ /* 0x000fe20003f25070 */
[----:B------:R-:W-:-:S03]  /*0810*/  IMAD.X R9, RZ, RZ, R9, P2 ;  /* 0x000000ffff097224 */ /* 0x000fc600010e0609 */
[----:B------:R-:W-:Y:S01]  /*0820*/  ISETP.NE.AND.EX P1, PT, R15, RZ, PT, P1 ;  /* 0x000000ff0f00720c */ /* 0x000fe20003f25310 */
[----:B--2---:R0:W-:Y:S02]  /*0830*/  STS.64 [R7], R4 ;  /* 0x0000000407007388 */ /* 0x0041e40000000a00 */
[----:B0-----:R-:W-:-:S10]  /*0840*/  VIADD R7, R7, 0x8 ;  /* 0x0000000807077836 */ /* 0x001fd40000000000 */
[----:B------:R-:W-:Y:S05]  /*0850*/  @P1 BRA `(.L_x_35) ;  /* 0xfffffffc00d01947 */ /* 0x000fea000383ffff */
.L_x_31:
[----:B------:R-:W3:Y:S02]  /*0860*/  LDCU.64 UR4, c[0x0][0x398] ;  /* 0x00007300ff0477ac */ /* 0x000ee40008000a00 */
[----:B---3--:R-:W-:-:S04]  /*0870*/  ISETP.GE.U32.AND P1, PT, R21, UR4, PT ;  /* 0x0000000415007c0c */ /* 0x008fc8000bf26070 */
[----:B------:R-:W-:-:S13]  /*0880*/  ISETP.GE.U32.AND.EX P1, PT, RZ, UR5, PT, P1 ;  /* 0x00000005ff007c0c */ /* 0x000fda000bf26110 */
[----:B------:R-:W-:Y:S05]  /*0890*/  @P1 EXIT ;  /* 0x000000000000194d */ /* 0x000fea0003800000 */
[----:B------:R-:W3:Y:S01]  /*08a0*/  LDCU.64 UR4, c[0x0][0x3a8] ;  /* 0x00007500ff0477ac */ /* 0x000ee20008000a00 */
[----:B012---:R-:W-:-:S04]  /*08b0*/  IMAD.WIDE.U32 R4, R21, R2, RZ ;  /* 0x0000000215047225 */ /* 0x007fc800078e00ff */
[----:B------:R-:W-:Y:S02]  /*08c0*/  IMAD R5, R21, R3, R5 ;  /* 0x0000000315057224 */ /* 0x000fe400078e0205 */
[----:B------:R-:W-:Y:S02]  /*08d0*/  IMAD.MOV.U32 R8, RZ, RZ, 0x1 ;  /* 0x00000001ff087424 */ /* 0x000fe400078e00ff */
[----:B------:R-:W-:Y:S01]  /*08e0*/  IMAD.MOV.U32 R9, RZ, RZ, 0x0 ;  /* 0x00000000ff097424 */ /* 0x000fe200078e00ff */
[----:B---3--:R-:W-:-:S04]  /*08f0*/  LEA R6, P1, R4, UR4, 0x2 ;  /* 0x0000000404067c11 */ /* 0x008fc8000f8210ff */
[----:B------:R-:W-:Y:S01]  /*0900*/  LEA.HI.X R7, R4, UR5, R5, 0x2, P1 ;  /* 0x0000000504077c11 */ /* 0x000fe200088f1405 */
[----:B------:R-:W-:Y:S01]  /*0910*/  IMAD.WIDE.U32 R4, R2, 0x1, R8 ;  /* 0x0000000102047825 */ /* 0x000fe200078e0008 */
[----:B------:R-:W-:Y:S07]  /*0920*/  @!P0 BRA `(.L_x_36) ;  /* 0x0000001400408947 */ /* 0x000fee0003800000 */
[----:B------:R-:W-:Y:S01]  /*0930*/  IMAD.IADD R3, R5, 0x1, R3 ;  /* 0x0000000105037824 */ /* 0x000fe200078e0203 */
[----:B------:R-:W-:Y:S01]  /*0940*/  ISETP.GT.U32.AND P0, PT, R4, 0x2, PT ;  /* 0x000000020400780c */ /* 0x000fe20003f04070 */
[----:B------:R-:W-:Y:S02]  /*0950*/  IMAD.MOV.U32 R5, RZ, RZ, R21 ;  /* 0x000000ffff057224 */ /* 0x000fe400078e0015 */
[----:B------:R-:W-:Y:S01]  /*0960*/  IMAD.MOV.U32 R18, RZ, RZ, RZ ;  /* 0x000000ffff127224 */ /* 0x000fe200078e00ff */
[----:B------:R-:W-:-:S04]  /*0970*/  ISETP.GT.U32.AND.EX P0, PT, R3, RZ, PT, P0 ;  /* 0x000000ff0300720c */ /* 0x000fc80003f04100 */
[----:B------:R-:W-:Y:S02]  /*0980*/  SEL R0, R4, 0x2, P0 ;  /* 0x0000000204007807 */ /* 0x000fe40000000000 */
[----:B------:R-:W-:Y:S01]  /*0990*/  SEL R4, R3, RZ, P0 ;  /* 0x000000ff03047207 */ /* 0x000fe20000000000 */
[----:B------:R-:W-:Y:S01]  /*09a0*/  IMAD.MOV.U32 R3, RZ, RZ, RZ ;  /* 0x000000ffff037224 */ /* 0x000fe200078e00ff */
[----:B------:R-:W-:-:S04]  /*09b0*/  IADD3 R2, P1, PT, R0, -0x2, RZ ;  /* 0xfffffffe00027810 */ /* 0x000fc80007f3e0ff */
[----:B------:R-:W-:Y:S02]  /*09c0*/  ISETP.GE.U32.AND P0, PT, R2, 0x3, PT ;  /* 0x000000030200780c */ /* 0x000fe40003f06070 */
[----:B------:R-:W-:Y:S02]  /*09d0*/  IADD3.X R2, PT, PT, R4, -0x1, RZ, P1, !PT ;  /* 0xffffffff04027810 */ /* 0x000fe40000ffe4ff */
[----:B------:R-:W-:Y:S02]  /*09e0*/  IADD3 R0, P1, PT, R0, -0x1, RZ ;  /* 0xffffffff00007810 */ /* 0x000fe40007f3e0ff */
[----:B------:R-:W-:Y:S01]  /*09f0*/  ISETP.GE.U32.AND.EX P0, PT, R2, RZ, PT, P0 ;  /* 0x000000ff0200720c */ /* 0x000fe20003f06100 */
[----:B------:R-:W-:Y:S01]  /*0a00*/  IMAD.MOV.U32 R2, RZ, RZ, 0x1 ;  /* 0x00000001ff027424 */ /* 0x000fe200078e00ff */
[----:B------:R-:W-:-:S11]  /*0a10*/  IADD3.X R4, PT, PT, R4, -0x1, RZ, P1, !PT ;  /* 0xffffffff04047810 */ /* 0x000fd60000ffe4ff */
[----:B------:R-:W-:Y:S05]  /*0a20*/  @!P0 BRA `(.L_x_37) ;  /* 0x0000000800e08947 */ /* 0x000fea0003800000 */
[----:B------:R-:W0:Y:S01]  /*0a30*/  S2UR UR5, SR_CgaCtaId ;  /* 0x00000000000579c3 */ /* 0x000e220000008800 */
[----:B------:R-:W-:Y:S01]  /*0a40*/  IADD3 R12, P0, PT, R6, 0x8, RZ ;  /* 0x00000008060c7810 */ /* 0x000fe20007f1e0ff */
[----:B------:R-:W-:Y:S01]  /*0a50*/  UMOV UR4, 0x400 ;  /* 0x0000040000047882 */ /* 0x000fe20000000000 */
[----:B------:R-:W-:Y:S02]  /*0a60*/  IMAD.MOV.U32 R2, RZ, RZ, 0x1 ;  /* 0x00000001ff027424 */ /* 0x000fe400078e00ff */
[----:B------:R-:W-:Y:S02]  /*0a70*/  IMAD.MOV.U32 R3, RZ, RZ, RZ ;  /* 0x000000ffff037224 */ /* 0x000fe400078e00ff */
[----:B------:R-:W-:Y:S02]  /*0a80*/  IMAD.MOV.U32 R5, RZ, RZ, R21 ;  /* 0x000000ffff057224 */ /* 0x000fe400078e0015 */
[----:B------:R-:W-:Y:S02]  /*0a90*/  IMAD.MOV.U32 R18, RZ, RZ, RZ ;  /* 0x000000ffff127224 */ /* 0x000fe400078e00ff */
[----:B------:R-:W-:Y:S01]  /*0aa0*/  IMAD.X R13, RZ, RZ, R7, P0 ;  /* 0x000000ffff0d7224 */ /* 0x000fe200000e0607 */
[----:B0-----:R-:W-:-:S04]  /*0ab0*/  ULEA UR4, UR5, UR4, 0x18 ;  /* 0x0000000405047291 */ /* 0x001fc8000f8ec0ff */
[----:B------:R-:W-:-:S12]  /*0ac0*/  UIADD3 UR4, UPT, UPT, UR4, 0x10, URZ ;  /* 0x0000001004047890 */ /* 0x000fd8000fffe0ff */
.L_x_50:
[----:B------:R-:W0:Y:S01]  /*0ad0*/  LDS.128 R8, [UR4+-0x10] ;  /* 0xfffff004ff087984 */ /* 0x000e220008000c00 */
[----:B------:R-:W-:Y:S01]  /*0ae0*/  BSSY.RECONVERGENT B0, `(.L_x_38) ;  /* 0x0000027000007945 */ /* 0x000fe20003800200 */
[----:B------:R-:W-:Y:S02]  /*0af0*/  IMAD.MOV.U32 R14, RZ, RZ, R12 ;  /* 0x000000ffff0e7224 */ /* 0x000fe400078e000c */
[----:B------:R-:W-:Y:S01]  /*0b00*/  IMAD.MOV.U32 R15, RZ, RZ, R13 ;  /* 0x000000ffff0f7224 */ /* 0x000fe200078e000d */
[----:B0-----:R-:W-:-:S05]  /*0b10*/  IADD3 R16, P0, PT, R8, 0x1, RZ ;  /* 0x0000000108107810 */ /* 0x001fca0007f1e0ff */
[----:B------:R-:W-:-:S05]  /*0b20*/  IMAD.X R9, RZ, RZ, R9, P0 ;  /* 0x000000ffff097224 */ /* 0x000fca00000e0609 */
[----:B------:R-:W-:-:S04]  /*0b30*/  LOP3.LUT R8, R18, R9, RZ, 0xfc, !PT ;  /* 0x0000000912087212 */ /* 0x000fc800078efcff */
[----:B------:R-:W-:-:S13]  /*0b40*/  ISETP.NE.U32.AND P0, PT, R8, RZ, PT ;  /* 0x000000ff0800720c */ /* 0x000fda0003f05070 */
[----:B------:R-:W-:Y:S05]  /*0b50*/  @P0 BRA `(.L_x_39) ;  /* 0x00000000005c0947 */ /* 0x000fea0003800000 */
[----:B------:R-:W0:Y:S01]  /*0b60*/  I2F.U32.RP R12, R16 ;  /* 0x00000010000c7306 */ /* 0x000e220000209000 */
[----:B------:R-:W-:Y:S01]  /*0b70*/  ISETP.NE.U32.AND P2, PT, R16, RZ, PT ;  /* 0x000000ff1000720c */ /* 0x000fe20003f45070 */
[----:B------:R-:W-:-:S06]  /*0b80*/  IMAD.MOV.U32 R17, RZ, RZ, RZ ;  /* 0x000000ffff117224 */ /* 0x000fcc00078e00ff */
[----:B0-----:R-:W0:Y:S02]  /*0b90*/  MUFU.RCP R12, R12 ;  /* 0x0000000c000c7308 */ /* 0x001e240000001000 */
[----:B0-----:R-:W-:-:S06]  /*0ba0*/  VIADD R8, R12, 0xffffffe ;  /* 0x0ffffffe0c087836 */ /* 0x001fcc0000000000 */
[----:B------:R0:W1:Y:S02]  /*0bb0*/  F2I.FTZ.U32.TRUNC.NTZ R9, R8 ;  /* 0x0000000800097305 */ /* 0x000064000021f000 */
[----:B0-----:R-:W-:Y:S02]  /*0bc0*/  IMAD.MOV.U32 R8, RZ, RZ, RZ ;  /* 0x000000ffff087224 */ /* 0x001fe400078e00ff */
[----:B-1----:R-:W-:-:S04]  /*0bd0*/  IMAD.MOV R13, RZ, RZ, -R9 ;  /* 0x000000ffff0d7224 */ /* 0x002fc800078e0a09 */
[----:B------:R-:W-:-:S04]  /*0be0*/  IMAD R13, R13, R16, RZ ;  /* 0x000000100d0d7224 */ /* 0x000fc800078e02ff */
[----:B------:R-:W-:-:S06]  /*0bf0*/  IMAD.HI.U32 R18, R9, R13, R8 ;  /* 0x0000000d09127227 */ /* 0x000fcc00078e0008 */
[----:B------:R-:W-:-:S04]  /*0c00*/  IMAD.HI.U32 R18, R18, R5, RZ ;  /* 0x0000000512127227 */ /* 0x000fc800078e00ff */
[----:B------:R-:W-:-:S04]  /*0c10*/  IMAD.MOV R9, RZ, RZ, -R18 ;  /* 0x000000ffff097224 */ /* 0x000fc800078e0a12 */
[----:B------:R-:W-:-:S05]  /*0c20*/  IMAD R9, R16, R9, R5 ;  /* 0x0000000910097224 */ /* 0x000fca00078e0205 */
[----:B------:R-:W-:-:S13]  /*0c30*/  ISETP.GE.U32.AND P0, PT, R9, R16, PT ;  /* 0x000000100900720c */ /* 0x000fda0003f06070 */
[----:B------:R-:W-:Y:S02]  /*0c40*/  @P0 IMAD.IADD R9, R9, 0x1, -R16 ;  /* 0x0000000109090824 */ /* 0x000fe400078e0a10 */
[----:B------:R-:W-:-:S03]  /*0c50*/  @P0 VIADD R18, R18, 0x1 ;  /* 0x0000000112120836 */ /* 0x000fc60000000000 */
[----:B------:R-:W-:-:S13]  /*0c60*/  ISETP.GE.U32.AND P1, PT, R9, R16, PT ;  /* 0x000000100900720c */ /* 0x000fda0003f26070 */
[----:B------:R-:W-:Y:S01]  /*0c70*/  @P1 VIADD R18, R18, 0x1 ;  /* 0x0000000112121836 */ /* 0x000fe20000000000 */
[----:B------:R-:W-:-:S05]  /*0c80*/  @!P2 LOP3.LUT R18, RZ, R16, RZ, 0x33, !PT ;  /* 0x00000010ff12a212 */ /* 0x000fca00078e33ff */
[----:B------:R-:W-:-:S04]  /*0c90*/  IMAD.MOV R9, RZ, RZ, -R18 ;  /* 0x000000ffff097224 */ /* 0x000fc800078e0a12 */
[----:B------:R-:W-:Y:S02]  /*0ca0*/  IMAD R9, R16, R9, R5 ;  /* 0x0000000910097224 */ /* 0x000fe400078e0205 */
[----:B------:R-:W-:Y:S01]  /*0cb0*/  IMAD.MOV.U32 R16, RZ, RZ, R18 ;  /* 0x000000ffff107224 */ /* 0x000fe200078e0012 */
[----:B------:R-:W-:Y:S06]  /*0cc0*/  BRA `(.L_x_40) ;  /* 0x0000000000207947 */ /* 0x000fec0003800000 */
.L_x_39:
[----:B------:R-:W-:Y:S01]  /*0cd0*/  IMAD.MOV.U32 R19, RZ, RZ, R5 ;  /* 0x000000ffff137224 */ /* 0x000fe200078e0005 */
[----:B------:R-:W-:Y:S01]  /*0ce0*/  MOV R8, 0xd10 ;  /* 0x00000d1000087802 */ /* 0x000fe20000000f00 */
[----:B------:R-:W-:-:S07]  /*0cf0*/  IMAD.MOV.U32 R20, RZ, RZ, R16 ;  /* 0x000000ffff147224 */ /* 0x000fce00078e0010 */
[----:B------:R-:W-:Y:S05]  /*0d00*/  CALL.REL.NOINC `($__internal_1_$__cuda_sm20_div_u64) ;  /* 0x0000002800d07944 */ /* 0x000fea0003c00000 */
[--C-:B------:R-:W-:Y:S02]  /*0d10*/  IMAD.MOV R9, RZ, RZ, -R12.reuse ;  /* 0x000000ffff097224 */ /* 0x100fe400078e0a0c */
[----:B------:R-:W-:Y:S02]  /*0d20*/  IMAD.MOV.U32 R17, RZ, RZ, R13 ;  /* 0x000000ffff117224 */ /* 0x000fe400078e000d */
[----:B------:R-:W-:Y:S02]  /*0d30*/  IMAD R9, R16, R9, R5 ;  /* 0x0000000910097224 */ /* 0x000fe400078e0205 */
[----:B------:R-:W-:-:S07]  /*0d40*/  IMAD.MOV.U32 R16, RZ, RZ, R12 ;  /* 0x000000ffff107224 */ /* 0x000fce00078e000c */
.L_x_40:
[----:B------:R-:W-:Y:S05]  /*0d50*/  BSYNC.RECONVERGENT B0 ;  /* 0x0000000000007941 */ /* 0x000fea0003800200 */
.L_x_38:
[----:B------:R-:W-:Y:S01]  /*0d60*/  IADD3 R5, P0, PT, R10, 0x1, RZ ;  /* 0x000000010a057810 */ /* 0x000fe20007f1e0ff */
[----:B------:R0:W-:Y:S01]  /*0d70*/  STG.E desc[UR8][R14.64+-0x8], R9 ;  /* 0xfffff8090e007986 */ /* 0x0001e2000c101908 */
[----:B------:R-:W-:Y:S03]  /*0d80*/  BSSY.RECONVERGENT B0, `(.L_x_41) ;  /* 0x0000026000007945 */ /* 0x000fe60003800200 */
[----:B------:R-:W-:-:S05]  /*0d90*/  IMAD.X R11, RZ, RZ, R11, P0 ;  /* 0x000000ffff0b7224 */ /* 0x000fca00000e060b */
[----:B------:R-:W-:-:S04]  /*0da0*/  LOP3.LUT R8, R17, R11, RZ, 0xfc, !PT ;  /* 0x0000000b11087212 */ /* 0x000fc800078efcff */
[----:B------:R-:W-:-:S13]  /*0db0*/  ISETP.NE.U32.AND P0, PT, R8, RZ, PT ;  /* 0x000000ff0800720c */ /* 0x000fda0003f05070 */
[----:B0-----:R-:W-:Y:S05]  /*0dc0*/  @P0 BRA `(.L_x_42) ;  /* 0x00000000005c0947 */ /* 0x001fea0003800000 */
        /* <DEDUP_REMOVED lines=23> */
.L_x_42:
[----:B------:R-:W-:Y:S01]  /*0f40*/  IMAD.MOV.U32 R9, RZ, RZ, R11 ;  /* 0x000000ffff097224 */ /* 0x000fe200078e000b */
[----:B------:R-:W-:Y:S01]  /*0f50*/  MOV R8, 0xfa0 ;  /* 0x00000fa000087802 */ /* 0x000fe20000000f00 */
[----:B------:R-:W-:Y:S02]  /*0f60*/  IMAD.MOV.U32 R19, RZ, RZ, R16 ;  /* 0x000000ffff137224 */ /* 0x000fe400078e0010 */
[----:B------:R-:W-:Y:S02]  /*0f70*/  IMAD.MOV.U32 R18, RZ, RZ, R17 ;  /* 0x000000ffff127224 */ /* 0x000fe400078e0011 */
[----:B------:R-:W-:-:S07]  /*0f80*/  IMAD.MOV.U32 R20, RZ, RZ, R5 ;  /* 0x000000ffff147224 */ /* 0x000fce00078e0005 */
[----:B------:R-:W-:Y:S05]  /*0f90*/  CALL.REL.NOINC `($__internal_1_$__cuda_sm20_div_u64) ;  /* 0x00000028002c7944 */ /* 0x000fea0003c00000 */
[----:B------:R-:W-:Y:S02]  /*0fa0*/  IMAD.MOV R19, RZ, RZ, -R12 ;  /* 0x000000ffff137224 */ /* 0x000fe400078e0a0c */
[----:B------:R-:W-:Y:S02]  /*0fb0*/  IMAD.MOV.U32 R17, RZ, RZ, R13 ;  /* 0x000000ffff117224 */ /* 0x000fe400078e000d */
[----:B------:R-:W-:Y:S02]  /*0fc0*/  IMAD R19, R5, R19, R16 ;  /* 0x0000001305137224 */ /* 0x000fe400078e0210 */
[----:B------:R-:W-:-:S07]  /*0fd0*/  IMAD.MOV.U32 R16, RZ, RZ, R12 ;  /* 0x000000ffff107224 */ /* 0x000fce00078e000c */
.L_x_43:
[----:B------:R-:W-:Y:S05]  /*0fe0*/  BSYNC.RECONVERGENT B0 ;  /* 0x0000000000007941 */ /* 0x000fea0003800200 */
.L_x_41:
[----:B------:R-:W0:Y:S01]  /*0ff0*/  LDS.128 R8, [UR4] ;  /* 0x00000004ff087984 */ /* 0x000e220008000c00 */
[----:B------:R-:W-:Y:S03]  /*1000*/  BSSY.RECONVERGENT B0, `(.L_x_44) ;  /* 0x0000027000007945 */ /* 0x000fe60003800200 */
[----:B------:R1:W-:Y:S01]  /*1010*/  STG.E desc[UR8][R14.64+-0x4], R19 ;  /* 0xfffffc130e007986 */ /* 0x0003e2000c101908 */
[----:B0-----:R-:W-:-:S05]  /*1020*/  IADD3 R5, P0, PT, R8, 0x1, RZ ;  /* 0x0000000108057810 */ /* 0x001fca0007f1e0ff */
[----:B------:R-:W-:-:S05]  /*1030*/  IMAD.X R9, RZ, RZ, R9, P0 ;  /* 0x000000ffff097224 */ /* 0x000fca00000e0609 */
[----:B------:R-:W-:-:S04]  /*1040*/  LOP3.LUT R8, R17, R9, RZ, 0xfc, !PT ;  /* 0x0000000911087212 */ /* 0x000fc800078efcff */
[----:B------:R-:W-:-:S13]  /*1050*/  ISETP.NE.U32.AND P0, PT, R8, RZ, PT ;  /* 0x000000ff0800720c */ /* 0x000fda0003f05070 */
[----:B-1----:R-:W-:Y:S05]  /*1060*/  @P0 BRA `(.L_x_45) ;  /* 0x00000000005c0947 */ /* 0x002fea0003800000 */
        /* <DEDUP_REMOVED lines=23> */
.L_x_45:
[----:B------:R-:W-:Y:S01]  /*11e0*/  IMAD.MOV.U32 R19, RZ, RZ, R16 ;  /* 0x000000ffff137224 */ /* 0x000fe200078e0010 */
[----:B------:R-:W-:Y:S01]  /*11f0*/  MOV R8, 0x1230 ;  /* 0x0000123000087802 */ /* 0x000fe20000000f00 */
[----:B------:R-:W-:Y:S02]  /*1200*/  IMAD.MOV.U32 R18, RZ, RZ, R17 ;  /* 0x000000ffff127224 */ /* 0x000fe400078e0011 */
[----:B------:R-:W-:-:S07]  /*1210*/  IMAD.MOV.U32 R20, RZ, RZ, R5 ;  /* 0x000000ffff147224 */ /* 0x000fce00078e0005 */
[----:B------:R-:W-:Y:S05]  /*1220*/  CALL.REL.NOINC `($__internal_1_$__cuda_sm20_div_u64) ;  /* 0x0000002400887944 */ /* 0x000fea0003c00000 */
[----:B------:R-:W-:Y:S02]  /*1230*/  IMAD.MOV R19, RZ, RZ, -R12 ;  /* 0x000000ffff137224 */ /* 0x000fe400078e0a0c */
[----:B------:R-:W-:Y:S02]  /*1240*/  IMAD.MOV.U32 R17, RZ, RZ, R13 ;  /* 0x000000ffff117224 */ /* 0x000fe400078e000d */
[----:B------:R-:W-:Y:S02]  /*1250*/  IMAD R19, R5, R19, R16 ;  /* 0x0000001305137224 */ /* 0x000fe400078e0210 */
[----:B------:R-:W-:-:S07]  /*1260*/  IMAD.MOV.U32 R16, RZ, RZ, R12 ;  /* 0x000000ffff107224 */ /* 0x000fce00078e000c */
.L_x_46:
[----:B------:R-:W-:Y:S05]  /*1270*/  BSYNC.RECONVERGENT B0 ;  /* 0x0000000000007941 */ /* 0x000fea0003800200 */
.L_x_44:
        /* <DEDUP_REMOVED lines=27> */
[----:B------:R-:W-:Y:S01]  /*1430*/  IMAD R17, R10, R17, R16 ;  /* 0x000000110a117224 */ /* 0x000fe200078e0210 */
[----:B------:R-:W-:Y:S06]  /*1440*/  BRA `(.L_x_49) ;  /* 0x0000000000247947 */ /* 0x000fec0003800000 */
.L_x_48:
[----:B------:R-:W-:Y:S01]  /*1450*/  IMAD.MOV.U32 R19, RZ, RZ, R16 ;  /* 0x000000ffff137224 */ /* 0x000fe200078e0010 */
[----:B------:R-:W-:Y:S01]  /*1460*/  MOV R8, 0x14a0 ;  /* 0x000014a000087802 */ /* 0x000fe20000000f00 */
[----:B------:R-:W-:Y:S02]  /*1470*/  IMAD.MOV.U32 R18, RZ, RZ, R17 ;  /* 0x000000ffff127224 */ /* 0x000fe400078e0011 */
[----:B------:R-:W-:-:S07]  /*1480*/  IMAD.MOV.U32 R20, RZ, RZ, R10 ;  /* 0x000000ffff147224 */ /* 0x000fce00078e000a */
[----:B------:R-:W-:Y:S05]  /*1490*/  CALL.REL.NOINC `($__internal_1_$__cuda_sm20_div_u64) ;  /* 0x0000002000ec7944 */ /* 0x000fea0003c00000 */
[--C-:B------:R-:W-:Y:S02]  /*14a0*/  IMAD.MOV R17, RZ, RZ, -R12.reuse ;  /* 0x000000ffff117224 */ /* 0x100fe400078e0a0c */
[----:B------:R-:W-:Y:S02]  /*14b0*/  IMAD.MOV.U32 R5, RZ, RZ, R12 ;  /* 0x000000ffff057224 */ /* 0x000fe400078e000c */
[----:B------:R-:W-:Y:S02]  /*14c0*/  IMAD.MOV.U32 R18, RZ, RZ, R13 ;  /* 0x000000ffff127224 */ /* 0x000fe400078e000d */
[----:B------:R-:W-:-:S07]  /*14d0*/  IMAD R17, R10, R17, R16 ;  /* 0x000000110a117224 */ /* 0x000fce00078e0210 */
.L_x_49:
[----:B------:R-:W-:Y:S05]  /*14e0*/  BSYNC.RECONVERGENT B0 ;  /* 0x0000000000007941 */ /* 0x000fea0003800200 */
.L_x_47:
[----:B------:R-:W-:Y:S01]  /*14f0*/  IADD3 R2, P0, PT, R2, 0x4, RZ ;  /* 0x0000000402027810 */ /* 0x000fe20007f1e0ff */
[----:B------:R0:W-:Y:S01]  /*1500*/  STG.E desc[UR8][R14.64+0x4], R17 ;  /* 0x000004110e007986 */ /* 0x0001e2000c101908 */
[----:B------:R-:W-:Y:S01]  /*1510*/  LOP3.LUT R9, R0, 0xfffffffc, RZ, 0xc0, !PT ;  /* 0xfffffffc00097812 */ /* 0x000fe200078ec0ff */
[----:B------:R-:W-:Y:S02]  /*1520*/  UIADD3 UR4, UPT, UPT, UR4, 0x20, URZ ;  /* 0x0000002004047890 */ /* 0x000fe4000fffe0ff */
[----:B------:R-:W-:Y:S01]  /*1530*/  IMAD.X R3, RZ, RZ, R3, P0 ;  /* 0x000000ffff037224 */ /* 0x000fe200000e0603 */
[----:B------:R-:W-:-:S04]  /*1540*/  IADD3 R8, P1, PT, -R9, R2, RZ ;  /* 0x0000000209087210 */ /* 0x000fc80007f3e1ff */
[----:B------:R-:W-:Y:S01]  /*1550*/  ISETP.NE.U32.AND P0, PT, R8, 0x1, PT ;  /* 0x000000010800780c */ /* 0x000fe20003f05070 */
[----:B------:R-:W-:Y:S01]  /*1560*/  IMAD.X R8, R3, 0x1, ~R4, P1 ;  /* 0x0000000103087824 */ /* 0x000fe200008e0e04 */
[----:B------:R-:W-:-:S04]  /*1570*/  IADD3 R12, P1, PT, R14, 0x10, RZ ;  /* 0x000000100e0c7810 */ /* 0x000fc80007f3e0ff */
[----:B------:R-:W-:Y:S01]  /*1580*/  ISETP.NE.AND.EX P0, PT, R8, RZ, PT, P0 ;  /* 0x000000ff0800720c */ /* 0x000fe20003f05300 */
[----:B------:R-:W-:-:S12]  /*1590*/  IMAD.X R13, RZ, RZ, R15, P1 ;  /* 0x000000ffff0d7224 */ /* 0x000fd800008e060f */
[----:B0-----:R-:W-:Y:S05]  /*15a0*/  @P0 BRA `(.L_x_50) ;  /* 0xfffffff400480947 */ /* 0x001fea000383ffff */
.L_x_37:
[----:B------:R-:W-:-:S04]  /*15b0*/  LOP3.LUT R4, R0, 0x3, RZ, 0xc0, !PT ;  /* 0x0000000300047812 */ /* 0x000fc800078ec0ff */
[----:B------:R-:W-:-:S04]  /*15c0*/  ISETP.NE.U32.AND P0, PT, R4, RZ, PT ;  /* 0x000000ff0400720c */ /* 0x000fc80003f05070 */
[----:B------:R-:W-:-:S13]  /*15d0*/  ISETP.NE.AND.EX P0, PT, RZ, RZ, PT, P0 ;  /* 0x000000ffff00720c */ /* 0x000fda0003f05300 */
[----:B------:R-:W-:Y:S05]  /*15e0*/  @!P0 BRA `(.L_x_36) ;  /* 0x0000000800108947 */ /* 0x000fea0003800000 */
[----:B------:R-:W-:-:S04]  /*15f0*/  ISETP.NE.U32.AND P0, PT, R4, 0x1, PT ;  /* 0x000000010400780c */ /* 0x000fc80003f05070 */
[----:B------:R-:W-:-:S13]  /*1600*/  ISETP.NE.AND.EX P0, PT, RZ, RZ, PT, P0 ;  /* 0x000000ffff00720c */ /* 0x000fda0003f05300 */
[----:B------:R-:W-:Y:S05]  /*1610*/  @!P0 BRA `(.L_x_51) ;  /* 0x0000000400648947 */ /* 0x000fea0003800000 */
[----:B------:R-:W0:Y:S01]  /*1620*/  S2R R9, SR_CgaCtaId ;  /* 0x0000000000097919 */ /* 0x000e220000008800 */
[----:B------:R-:W-:Y:S01]  /*1630*/  MOV R4, 0x400 ;  /* 0x0000040000047802 */ /* 0x000fe20000000f00 */
[----:B------:R-:W-:Y:S03]  /*1640*/  BSSY.RECONVERGENT B0, `(.L_x_52) ;  /* 0x0000028000007945 */ /* 0x000fe60003800200 */
[----:B0-----:R-:W-:-:S05]  /*1650*/  LEA R9, R9, R4, 0x18 ;  /* 0x0000000409097211 */ /* 0x001fca00078ec0ff */
[----:B------:R-:W-:-:S05]  /*1660*/  IMAD R4, R2, 0x8, R9 ;  /* 0x0000000802047824 */ /* 0x000fca00078e0209 */
[----:B------:R-:W0:Y:S02]  /*1670*/  LDS.64 R8, [R4+-0x8] ;  /* 0xfffff80004087984 */ /* 0x000e240000000a00 */
[----:B0-----:R-:W-:-:S05]  /*1680*/  IADD3 R10, P0, PT, R8, 0x1, RZ ;  /* 0x00000001080a7810 */ /* 0x001fca0007f1e0ff */
[----:B------:R-:W-:-:S05]  /*1690*/  IMAD.X R9, RZ, RZ, R9, P0 ;  /* 0x000000ffff097224 */ /* 0x000fca00000e0609 */
[----:B------:R-:W-:-:S04]  /*16a0*/  LOP3.LUT R8, R18, R9, RZ, 0xfc, !PT ;  /* 0x0000000912087212 */ /* 0x000fc800078efcff */
[----:B------:R-:W-:-:S13]  /*16b0*/  ISETP.NE.U32.AND P0, PT, R8, RZ, PT ;  /* 0x000000ff0800720c */ /* 0x000fda0003f05070 */
[----:B------:R-:W-:Y:S05]  /*16c0*/  @P0 BRA `(.L_x_53) ;  /* 0x00000000005c0947 */ /* 0x000fea0003800000 */
[----:B------:R-:W0:Y:S01]  /*16d0*/  I2F.U32.RP R11, R10 ;  /* 0x0000000a000b7306 */ /* 0x000e220000209000 */
[----:B------:R-:W-:-:S07]  /*16e0*/  ISETP.NE.U32.AND P2, PT, R10, RZ, PT ;  /* 0x000000ff0a00720c */ /* 0x000fce0003f45070 */
[----:B0-----:R-:W0:Y:S02]  /*16f0*/  MUFU.RCP R11, R11 ;  /* 0x0000000b000b7308 */ /* 0x001e240000001000 */
[----:B0-----:R-:W-:Y:S02]  /*1700*/  VIADD R8, R11, 0xffffffe ;  /* 0x0ffffffe0b087836 */ /* 0x001fe40000000000 */
[----:B------:R-:W-:-:S04]  /*1710*/  IMAD.MOV.U32 R11, RZ, RZ, RZ ;  /* 0x000000ffff0b7224 */ /* 0x000fc800078e00ff */
        /* <DEDUP_REMOVED lines=13> */
[----:B------:R-:W-:-:S04]  /*17f0*/  @!P2 LOP3.LUT R12, RZ, R10, RZ, 0x33, !PT ;  /* 0x0000000aff0ca212 */ /* 0x000fc800078e33ff */
[----:B------:R-:W-:-:S05]  /*1800*/  IADD3 R9, PT, PT, -R12, RZ, RZ ;  /* 0x000000ff0c097210 */ /* 0x000fca0007ffe1ff */
[----:B------:R-:W-:Y:S02]  /*1810*/  IMAD R9, R10, R9, R5 ;  /* 0x000000090a097224 */ /* 0x000fe400078e0205 */
[----:B------:R-:W-:Y:S01]  /*1820*/  IMAD.MOV.U32 R10, RZ, RZ, R12 ;  /* 0x000000ffff0a7224 */ /* 0x000fe200078e000c */
[----:B------:R-:W-:Y:S06]  /*1830*/  BRA `(.L_x_54) ;  /* 0x0000000000207947 */ /* 0x000fec0003800000 */
.L_x_53:
        /* <DEDUP_REMOVED lines=8> */
.L_x_54:
[----:B------:R-:W-:Y:S05]  /*18c0*/  BSYNC.RECONVERGENT B0 ;  /* 0x0000000000007941 */ /* 0x000fea0003800200 */
.L_x_52:
[----:B------:R-:W0:Y:S01]  /*18d0*/  LDS.64 R4, [R4] ;  /* 0x0000000004047984 */ /* 0x000e220000000a00 */
[C---:B------:R-:W-:Y:S01]  /*18e0*/  LEA R14, P0, R2.reuse, R6, 0x2 ;  /* 0x00000006020e7211 */ /* 0x040fe200078010ff */
[----:B------:R-:W-:Y:S03]  /*18f0*/  BSSY.RECONVERGENT B0, `(.L_x_55) ;  /* 0x0000028000007945 */ /* 0x000fe60003800200 */
[----:B------:R-:W-:-:S05]  /*1900*/  LEA.HI.X R15, R2, R7, R3, 0x2, P0 ;  /* 0x00000007020f7211 */ /* 0x000fca00000f1403 */
        /* <DEDUP_REMOVED lines=28> */
.L_x_56:
[----:B------:R-:W-:Y:S01]  /*1ad0*/  IMAD.MOV.U32 R9, RZ, RZ, R13 ;  /* 0x000000ffff097224 */ /* 0x000fe200078e000d */
[----:B------:R-:W-:Y:S01]  /*1ae0*/  MOV R8, 0x1b30 ;  /* 0x00001b3000087802 */ /* 0x000fe20000000f00 */
[----:B------:R-:W-:Y:S02]  /*1af0*/  IMAD.MOV.U32 R19, RZ, RZ, R10 ;  /* 0x000000ffff137224 */ /* 0x000fe400078e000a */
[----:B------:R-:W-:Y:S02]  /*1b00*/  IMAD.MOV.U32 R18, RZ, RZ, R11 ;  /* 0x000000ffff127224 */ /* 0x000fe400078e000b */
[----:B------:R-:W-:-:S07]  /*1b10*/  IMAD.MOV.U32 R20, RZ, RZ, R4 ;  /* 0x000000ffff147224 */ /* 0x000fce00078e0004 */
[----:B------:R-:W-:Y:S05]  /*1b20*/  CALL.REL.NOINC `($__internal_1_$__cuda_sm20_div_u64) ;  /* 0x0000001c00487944 */ /* 0x000fea0003c00000 */
[--C-:B------:R-:W-:Y:S02]  /*1b30*/  IMAD.MOV R11, RZ, RZ, -R12.reuse ;  /* 0x000000ffff0b7224 */ /* 0x100fe400078e0a0c */
[----:B------:R-:W-:Y:S02]  /*1b40*/  IMAD.MOV.U32 R5, RZ, RZ, R12 ;  /* 0x000000ffff057224 */ /* 0x000fe400078e000c */
[----:B------:R-:W-:Y:S02]  /*1b50*/  IMAD.MOV.U32 R18, RZ, RZ, R13 ;  /* 0x000000ffff127224 */ /* 0x000fe400078e000d */
[----:B------:R-:W-:-:S07]  /*1b60*/  IMAD R11, R4, R11, R10 ;  /* 0x0000000b040b7224 */ /* 0x000fce00078e020a */
.L_x_57:
[----:B------:R-:W-:Y:S05]  /*1b70*/  BSYNC.RECONVERGENT B0 ;  /* 0x0000000000007941 */ /* 0x000fea0003800200 */
.L_x_55:
[----:B------:R0:W-:Y:S01]  /*1b80*/  STG.E desc[UR8][R14.64], R11 ;  /* 0x0000000b0e007986 */ /* 0x0001e2000c101908 */
[----:B------:R-:W-:-:S05]  /*1b90*/  IADD3 R2, P0, PT, R2, 0x2, RZ ;  /* 0x0000000202027810 */ /* 0x000fca0007f1e0ff */
[----:B------:R-:W-:-:S08]  /*1ba0*/  IMAD.X R3, RZ, RZ, R3, P0 ;  /* 0x000000ffff037224 */ /* 0x000fd000000e0603 */
.L_x_51:
[----:B------:R-:W-:-:S04]  /*1bb0*/  LOP3.LUT R0, R0, 0x1, RZ, 0xc0, !PT ;  /* 0x0000000100007812 */ /* 0x000fc800078ec0ff */
[----:B------:R-:W-:-:S04]  /*1bc0*/  ISETP.NE.U32.AND P0, PT, R0, 0x1, PT ;  /* 0x000000010000780c */ /* 0x000fc80003f05070 */
[----:B------:R-:W-:-:S13]  /*1bd0*/  ISETP.NE.U32.AND.EX P0, PT, RZ, RZ, PT, P0 ;  /* 0x000000ffff00720c */ /* 0x000fda0003f05100 */
[----:B------:R-:W-:Y:S05]  /*1be0*/  @P0 BRA `(.L_x_36) ;  /* 0x0000000000900947 */ /* 0x000fea0003800000 */
[----:B------:R-:W1:Y:S01]  /*1bf0*/  S2R R9, SR_CgaCtaId ;  /* 0x0000000000097919 */ /* 0x000e620000008800 */
[----:B------:R-:W-:Y:S01]  /*1c00*/  MOV R0, 0x400 ;  /* 0x0000040000007802 */ /* 0x000fe20000000f00 */
[----:B------:R-:W-:Y:S03]  /*1c10*/  BSSY.RECONVERGENT B0, `(.L_x_58) ;  /* 0x000001e000007945 */ /* 0x000fe60003800200 */
[----:B-1----:R-:W-:-:S05]  /*1c20*/  LEA R9, R9, R0, 0x18 ;  /* 0x0000000009097211 */ /* 0x002fca00078ec0ff */
[----:B------:R-:W-:-:S06]  /*1c30*/  IMAD R8, R2, 0x8, R9 ;  /* 0x0000000802087824 */ /* 0x000fcc00078e0209 */
[----:B------:R-:W1:Y:S02]  /*1c40*/  LDS.64 R8, [R8+-0x8] ;  /* 0xfffff80008087984 */ /* 0x000e640000000a00 */
[----:B-1----:R-:W-:-:S05]  /*1c50*/  IADD3 R0, P0, PT, R8, 0x1, RZ ;  /* 0x0000000108007810 */ /* 0x002fca0007f1e0ff */
[----:B------:R-:W-:-:S05]  /*1c60*/  IMAD.X R9, RZ, RZ, R9, P0 ;  /* 0x000000ffff097224 */ /* 0x000fca00000e0609 */
[----:B------:R-:W-:-:S04]  /*1c70*/  LOP3.LUT R4, R18, R9, RZ, 0xfc, !PT ;  /* 0x0000000912047212 */ /* 0x000fc800078efcff */
[----:B------:R-:W-:-:S13]  /*1c80*/  ISETP.NE.U32.AND P0, PT, R4, RZ, PT ;  /* 0x000000ff0400720c */ /* 0x000fda0003f05070 */
[----:B------:R-:W-:Y:S05]  /*1c90*/  @P0 BRA `(.L_x_59) ;  /* 0x00000000004c0947 */ /* 0x000fea0003800000 */
[----:B------:R-:W1:Y:S01]  /*1ca0*/  I2F.U32.RP R4, R0 ;  /* 0x0000000000047306 */ /* 0x000e620000209000 */
[----:B------:R-:W-:-:S07]  /*1cb0*/  ISETP.NE.U32.AND P1, PT, R0, RZ, PT ;  /* 0x000000ff0000720c */ /* 0x000fce0003f25070 */
[----:B-1----:R-:W1:Y:S02]  /*1cc0*/  MUFU.RCP R4, R4 ;  /* 0x0000000400047308 */ /* 0x002e640000001000 */
[----:B-1----:R-:W-:-:S06]  /*1cd0*/  VIADD R8, R4, 0xffffffe ;  /* 0x0ffffffe04087836 */ /* 0x002fcc0000000000 */
[----:B------:R1:W0:Y:S02]  /*1ce0*/  F2I.FTZ.U32.TRUNC.NTZ R9, R8 ;  /* 0x0000000800097305 */ /* 0x000224000021f000 */
[----:B-1----:R-:W-:Y:S02]  /*1cf0*/  IMAD.MOV.U32 R8, RZ, RZ, RZ ;  /* 0x000000ffff087224 */ /* 0x002fe400078e00ff */
[----:B0-----:R-:W-:-:S04]  /*1d00*/  IMAD.MOV R11, RZ, RZ, -R9 ;  /* 0x000000ffff0b7224 */ /* 0x001fc800078e0a09 */
[----:B------:R-:W-:-:S04]  /*1d10*/  IMAD R11, R11, R0, RZ ;  /* 0x000000000b0b7224 */ /* 0x000fc800078e02ff */
[----:B------:R-:W-:-:S06]  /*1d20*/  IMAD.HI.U32 R10, R9, R11, R8 ;  /* 0x0000000b090a7227 */ /* 0x000fcc00078e0008 */
[----:B------:R-:W-:-:S04]  /*1d30*/  IMAD.HI.U32 R10, R10, R5, RZ ;  /* 0x000000050a0a7227 */ /* 0x000fc800078e00ff */
[----:B------:R-:W-:-:S04]  /*1d40*/  IMAD.MOV R10, RZ, RZ, -R10 ;  /* 0x000000ffff0a7224 */ /* 0x000fc800078e0a0a */
[----:B------:R-:W-:-:S05]  /*1d50*/  IMAD R5, R0, R10, R5 ;  /* 0x0000000a00057224 */ /* 0x000fca00078e0205 */
[----:B------:R-:W-:-:S13]  /*1d60*/  ISETP.GE.U32.AND P0, PT, R5, R0, PT ;  /* 0x000000000500720c */ /* 0x000fda0003f06070 */
[----:B------:R-:W-:-:S05]  /*1d70*/  @P0 IMAD.IADD R5, R5, 0x1, -R0 ;  /* 0x0000000105050824 */ /* 0x000fca00078e0a00 */
[----:B------:R-:W-:-:S13]  /*1d80*/  ISETP.GE.U32.AND P0, PT, R5, R0, PT ;  /* 0x000000000500720c */ /* 0x000fda0003f06070 */
[----:B------:R-:W-:Y:S01]  /*1d90*/  @P0 IMAD.IADD R5, R5, 0x1, -R0 ;  /* 0x0000000105050824 */ /* 0x000fe200078e0a00 */
[----:B------:R-:W-:-:S05]  /*1da0*/  @!P1 LOP3.LUT R5, RZ, R0, RZ, 0x33, !PT ;  /* 0x00000000ff059212 */ /* 0x000fca00078e33ff */
[----:B------:R-:W-:Y:S01]  /*1db0*/  IMAD.MOV.U32 R9, RZ, RZ, R5 ;  /* 0x000000ffff097224 */ /* 0x000fe200078e0005 */
[----:B------:R-:W-:Y:S06]  /*1dc0*/  BRA `(.L_x_60) ;  /* 0x0000000000087947 */ /* 0x000fec0003800000 */
.L_x_59:
[----:B------:R-:W-:-:S07]  /*1dd0*/  MOV R4, 0x1df0 ;  /* 0x00001df000047802 */ /* 0x000fce0000000f00 */
[----:B0-----:R-:W-:Y:S05]  /*1de0*/  CALL.REL.NOINC `($__internal_2_$__cuda_sm20_rem_u64) ;  /* 0x0000001c00ac7944 */ /* 0x001fea0003c00000 */
.L_x_60:
[----:B------:R-:W-:Y:S05]  /*1df0*/  BSYNC.RECONVERGENT B0 ;  /* 0x0000000000007941 */ /* 0x000fea0003800200 */
.L_x_58:
[----:B------:R-:W-:-:S04]  /*1e00*/  LEA R4, P0, R2, R6, 0x2 ;  /* 0x0000000602047211 */ /* 0x000fc800078010ff */
[----:B------:R-:W-:-:S05]  /*1e10*/  LEA.HI.X R5, R2, R7, R3, 0x2, P0 ;  /* 0x0000000702057211 */ /* 0x000fca00000f1403 */
[----:B------:R1:W-:Y:S04]  /*1e20*/  STG.E desc[UR8][R4.64+-0x4], R9 ;  /* 0xfffffc0904007986 */ /* 0x0003e8000c101908 */
.L_x_36:
[----:B------:R-:W2:Y:S02]  /*1e30*/  LDCU UR5, c[0x0][0x390] ;  /* 0x00007200ff0577ac */ /* 0x000ea40008000800 */
[----:B--2---:R-:W-:Y:S02]  /*1e40*/  UISETP.GT.AND UP0, UPT, UR5, 0x1, UPT ;  /* 0x000000010500788c */ /* 0x004fe4000bf04270 */
[----:B------:R-:W-:-:S07]  /*1e50*/  UIADD3 UR4, UPT, UPT, UR5, -0x2, URZ ;  /* 0xfffffffe05047890 */ /* 0x000fce000fffe0ff */
[----:B------:R-:W-:Y:S05]  /*1e60*/  BRA.U UP0, `(.L_x_61) ;  /* 0x0000000100387547 */ /* 0x000fea000b800000 */
[----:B------:R-:W-:-:S04]  /*1e70*/  UISETP.LT.U32.AND UP0, UPT, UR5, 0x2, UPT ;  /* 0x000000020500788c */ /* 0x000fc8000bf01070 */
[----:B------:R-:W-:-:S04]  /*1e80*/  USEL UR4, UR5, 0x2, UP0 ;  /* 0x0000000205047887 */ /* 0x000fc80008000000 */
[----:B------:R-:W-:-:S12]  /*1e90*/  USHF.L.U32 UR4, UR4, 0x2, URZ ;  /* 0x0000000204047899 */ /* 0x000fd800080006ff */
[----:B------:R-:W2:Y:S02]  /*1ea0*/  LDCU UR4, c[0x2][UR4] ;  /* 0x00800000040477ac */ /* 0x000ea40008000800 */
[----:B--2---:R-:W-:-:S10]  /*1eb0*/  USHF.R.S32.HI UR5, URZ, 0x1f, UR4 ;  /* 0x0000001fff057899 */ /* 0x004fd40008011404 */
.L_x_127:
[----:B------:R-:W-:Y:S05]  /*1ec0*/  BRXU UR4 -0x1ed0                                                                            (*"BRANCH_TARGETS .L_x_128,.L_x_129,.L_x_62"*) ;  /* 0xffffffe0044c7958 */ /* 0x000fea000b83ffff */
.L_x_129:
[----:B------:R-:W2:Y:S02]  /*1ed0*/  LDG.E R0, desc[UR8][R6.64] ;  /* 0x0000000806007981 */ /* 0x000ea4000c1e1900 */
[----:B--2---:R-:W-:-:S05]  /*1ee0*/  VIADD R3, R0, 0x1 ;  /* 0x0000000100037836 */ /* 0x004fca0000000000 */
[----:B------:R4:W-:Y:S01]  /*1ef0*/  STG.E desc[UR8][R6.64], R3 ;  /* 0x0000000306007986 */ /* 0x0009e2000c101908 */
[----:B------:R-:W-:Y:S05]  /*1f00*/  BRA `(.L_x_62) ;  /* 0x0000000000447947 */ /* 0x000fea0003800000 */
.L_x_128:
[----:B------:R-:W2:Y:S02]  /*1f10*/  LDG.E R3, desc[UR8][R6.64] ;  /* 0x0000000806037981 */ /* 0x000ea4000c1e1900 */
[----:B--2---:R-:W-:-:S05]  /*1f20*/  VIADD R3, R3, 0xffffffff ;  /* 0xffffffff03037836 */ /* 0x004fca0000000000 */
[----:B------:R2:W-:Y:S01]  /*1f30*/  STG.E desc[UR8][R6.64], R3 ;  /* 0x0000000306007986 */ /* 0x0005e2000c101908 */
[----:B------:R-:W-:Y:S05]  /*1f40*/  BRA `(.L_x_62) ;  /* 0x0000000000347947 */ /* 0x000fea0003800000 */
.L_x_61:
[----:B------:R-:W-:-:S04]  /*1f50*/  UISETP.LT.U32.AND UP0, UPT, UR4, 0x2, UPT ;  /* 0x000000020400788c */ /* 0x000fc8000bf01070 */
[----:B------:R-:W-:-:S04]  /*1f60*/  USEL UR4, UR4, 0x2, UP0 ;  /* 0x0000000204047887 */ /* 0x000fc80008000000 */
[----:B------:R-:W-:-:S12]  /*1f70*/  USHF.L.U32 UR4, UR4, 0x2, URZ ;  /* 0x0000000204047899 */ /* 0x000fd800080006ff */
[----:B------:R-:W2:Y:S02]  /*1f80*/  LDCU UR4, c[0x2][UR4+0xc] ;  /* 0x00800180040477ac */ /* 0x000ea40008000800 */
[----:B--2---:R-:W-:-:S10]  /*1f90*/  USHF.R.S32.HI UR5, URZ, 0x1f, UR4 ;  /* 0x0000001fff057899 */ /* 0x004fd40008011404 */
.L_x_131:
[----:B------:R-:W-:Y:S05]  /*1fa0*/  BRXU UR4 -0x1fb0                                                                            (*"BRANCH_TARGETS .L_x_132,.L_x_133,.L_x_62"*) ;  /* 0xffffffe004147958 */ /* 0x000fea000b83ffff */
.L_x_133:
[----:B------:R-:W2:Y:S02]  /*1fb0*/  LDG.E R0, desc[UR8][R6.64+0x4] ;  /* 0x0000040806007981 */ /* 0x000ea4000c1e1900 */
[----:B--2---:R-:W-:-:S05]  /*1fc0*/  VIADD R3, R0, 0x1 ;  /* 0x0000000100037836 */ /* 0x004fca0000000000 */
[----:B------:R2:W-:Y:S01]  /*1fd0*/  STG.E desc[UR8][R6.64+0x4], R3 ;  /* 0x0000040306007986 */ /* 0x0005e2000c101908 */
[----:B------:R-:W-:Y:S05]  /*1fe0*/  BRA `(.L_x_62) ;  /* 0x00000000000c7947 */ /* 0x000fea0003800000 */
.L_x_132:
[----:B------:R-:W2:Y:S02]  /*1ff0*/  LDG.E R3, desc[UR8][R6.64+0x4] ;  /* 0x0000040806037981 */ /* 0x000ea4000c1e1900 */
[----:B--2---:R-:W-:-:S05]  /*2000*/  VIADD R3, R3, 0xffffffff ;  /* 0xffffffff03037836 */ /* 0x004fca0000000000 */
[----:B------:R3:W-:Y:S02]  /*2010*/  STG.E desc[UR8][R6.64+0x4], R3 ;  /* 0x0000040306007986 */ /* 0x0007e4000c101908 */
.L_x_62:
[----:B------:R-:W5:Y:S01]  /*2020*/  LDCU.64 UR4, c[0x0][0x3a0] ;  /* 0x00007400ff0477ac */ /* 0x000f620008000a00 */
[----:B------:R-:W-:Y:S01]  /*2030*/  PLOP3.LUT P0, PT, PT, PT, PT, 0x8, 0x80 ;  /* 0x000000000080781c */ /* 0x000fe20003f0e170 */
[----:B-----5:R-:W-:-:S04]  /*2040*/  UISETP.NE.U32.AND UP0, UPT, UR4, URZ, UPT ;  /* 0x000000ff0400728c */ /* 0x020fc8000bf05070 */
[----:B------:R-:W-:-:S09]  /*2050*/  UISETP.NE.AND.EX UP0, UPT, UR5, URZ, UPT, UP0 ;  /* 0x000000ff0500728c */ /* 0x000fd2000bf05300 */
[----:B------:R-:W-:Y:S05]  /*2060*/  BRA.U !UP0, `(.L_x_63) ;  /* 0x0000000908d07547 */ /* 0x000fea000b800000 */
[----:B------:R-:W-:Y:S01]  /*2070*/  UISETP.GE.U32.AND UP1, UPT, UR4, 0x8, UPT ;  /* 0x000000080400788c */ /* 0x000fe2000bf26070 */
[----:B------:R-:W-:Y:S01]  /*2080*/  IMAD.MOV.U32 R10, RZ, RZ, 0x1 ;  /* 0x00000001ff0a7424 */ /* 0x000fe200078e00ff */
[----:B------:R-:W-:Y:S01]  /*2090*/  ULOP3.LUT UR7, UR4, 0x7, URZ, 0xc0, !UPT ;  /* 0x0000000704077892 */ /* 0x000fe2000f8ec0ff */
[----:B------:R-:W-:Y:S01]  /*20a0*/  IMAD.MOV.U32 R19, RZ, RZ, RZ ;  /* 0x000000ffff137224 */ /* 0x000fe200078e00ff */
[----:B------:R-:W-:Y:S01]  /*20b0*/  UISETP.GE.U32.AND.EX UP1, UPT, UR5, URZ, UPT, UP1 ;  /* 0x000000ff0500728c */ /* 0x000fe2000bf26110 */
[----:B------:R-:W-:Y:S01]  /*20c0*/  IMAD.MOV.U32 R17, RZ, RZ, RZ ;  /* 0x000000ffff117224 */ /* 0x000fe200078e00ff */
[----:B------:R-:W-:-:S04]  /*20d0*/  UISETP.NE.U32.AND UP0, UPT, UR7, URZ, UPT ;  /* 0x000000ff0700728c */ /* 0x000fc8000bf05070 */
[----:B------:R-:W-:-:S03]  /*20e0*/  UISETP.NE.AND.EX UP0, UPT, URZ, URZ, UPT, UP0 ;  /* 0x000000ffff00728c */ /* 0x000fc6000bf05300 */
[----:B------:R-:W-:Y:S08]  /*20f0*/  BRA.U !UP1, `(.L_x_64) ;  /* 0x0000000509347547 */ /* 0x000ff0000b800000 */
[----:B------:R-:W5:Y:S01]  /*2100*/  S2UR UR6, SR_CgaCtaId ;  /* 0x00000000000679c3 */ /* 0x000f620000008800 */
[----:B------:R-:W-:Y:S01]  /*2110*/  ULOP3.LUT UR5, UR4, 0xfffffff8, URZ, 0xc0, !UPT ;  /* 0xfffffff804057892 */ /* 0x000fe2000f8ec0ff */
[----:B------:R-:W-:Y:S01]  /*2120*/  IADD3 R2, P0, PT, R6, 0x10, RZ ;  /* 0x0000001006027810 */ /* 0x000fe20007f1e0ff */
[----:B------:R-:W-:Y:S01]  /*2130*/  IMAD.MOV.U32 R10, RZ, RZ, 0x1 ;  /* 0x00000001ff0a7424 */ /* 0x000fe200078e00ff */
[----:B------:R-:W-:-:S03]  /*2140*/  UMOV UR4, 0x400 ;  /* 0x0000040000047882 */ /* 0x000fc60000000000 */
[----:B--234-:R-:W-:Y:S01]  /*2150*/  IMAD.X R3, RZ, RZ, R7, P0 ;  /* 0x000000ffff037224 */ /* 0x01cfe200000e0607 */
[----:B------:R-:W2:Y:S01]  /*2160*/  LDC R17, c[0x0][0x3a4] ;  /* 0x0000e900ff117b82 */ /* 0x000ea20000000800 */
[----:B------:R-:W-:Y:S02]  /*2170*/  IMAD.U32 R19, RZ, RZ, UR5 ;  /* 0x00000005ff137e24 */ /* 0x000fe4000f8e00ff */
[----:B------:R-:W-:Y:S01]  /*2180*/  IMAD.U32 R16, RZ, RZ, UR5 ;  /* 0x00000005ff107e24 */ /* 0x000fe2000f8e00ff */
[----:B-----5:R-:W-:-:S04]  /*2190*/  ULEA UR4, UR6, UR4, 0x18 ;  /* 0x0000000406047291 */ /* 0x020fc8000f8ec0ff */
[----:B------:R-:W-:Y:S01]  /*21a0*/  UIADD3 UR4, UPT, UPT, UR4, 0x20, URZ ;  /* 0x0000002004047890 */ /* 0x000fe2000fffe0ff */
[----:B--2---:R-:W-:-:S11]  /*21b0*/  IMAD.MOV.U32 R0, RZ, RZ, R17 ;  /* 0x000000ffff007224 */ /* 0x004fd600078e0011 */
.L_x_65:
[----:B0-----:R-:W2:Y:S04]  /*21c0*/  LDG.E R14, desc[UR8][R2.64+-0x10] ;  /* 0xfffff008020e7981 */ /* 0x001ea8000c1e1900 */
[----:B------:R-:W3:Y:S04]  /*21d0*/  LDG.E R18, desc[UR8][R2.64+-0xc] ;  /* 0xfffff40802127981 */ /* 0x000ee8000c1e1900 */
[----:B------:R-:W4:Y:S04]  /*21e0*/  LDG.E R11, desc[UR8][R2.64+-0x8] ;  /* 0xfffff808020b7981 */ /* 0x000f28000c1e1900 */
[----:B------:R-:W5:Y:S04]  /*21f0*/  LDG.E R15, desc[UR8][R2.64+-0x4] ;  /* 0xfffffc08020f7981 */ /* 0x000f68000c1e1900 */
[----:B------:R-:W5:Y:S04]  /*2200*/  LDG.E R23, desc[UR8][R2.64] ;  /* 0x0000000802177981 */ /* 0x000f68000c1e1900 */
[----:B------:R-:W5:Y:S04]  /*2210*/  LDG.E R25, desc[UR8][R2.64+0x4] ;  /* 0x0000040802197981 */ /* 0x000f68000c1e1900 */
[----:B------:R-:W5:Y:S04]  /*2220*/  LDG.E R27, desc[UR8][R2.64+0x8] ;  /* 0x00000808021b7981 */ /* 0x000f68000c1e1900 */
[----:B------:R-:W5:Y:S01]  /*2230*/  LDG.E R29, desc[UR8][R2.64+0xc] ;  /* 0x00000c08021d7981 */ /* 0x000f62000c1e1900 */
[----:B------:R-:W-:-:S02]  /*2240*/  PRMT R20, RZ, 0x7610, R20 ;  /* 0x00007610ff147816 */ /* 0x000fc40000000014 */
[----:B--2---:R-:W-:Y:S02]  /*2250*/  ISETP.GE.AND P5, PT, R14, RZ, PT ;  /* 0x000000ff0e00720c */ /* 0x004fe40003fa6270 */
[----:B---3--:R-:W-:Y:S02]  /*2260*/  ISETP.GE.AND P1, PT, R18, RZ, PT ;  /* 0x000000ff1200720c */ /* 0x008fe40003f26270 */
[----:B----4-:R-:W-:Y:S02]  /*2270*/  ISETP.GE.AND P2, PT, R11, RZ, PT ;  /* 0x000000ff0b00720c */ /* 0x010fe40003f46270 */
[----:B-----5:R-:W-:-:S07]  /*2280*/  ISETP.GE.AND P4, PT, R15, RZ, PT ;  /* 0x000000ff0f00720c */ /* 0x020fce0003f86270 */
[----:B-1----:R-:W0:Y:S01]  /*2290*/  @P5 LDS.64 R4, [UR4+-0x20] ;  /* 0xffffe004ff045984 */ /* 0x002e220008000a00 */
[----:B------:R-:W-:-:S03]  /*22a0*/  ISETP.GE.AND P3, PT, R23, RZ, PT ;  /* 0x000000ff1700720c */ /* 0x000fc60003f66270 */
[----:B------:R-:W1:Y:S01]  /*22b0*/  @P1 LDS.64 R8, [UR4+-0x18] ;  /* 0xffffe804ff081984 */ /* 0x000e620008000a00 */
[----:B------:R-:W-:-:S03]  /*22c0*/  ISETP.GE.AND P6, PT, R25, RZ, PT ;  /* 0x000000ff1900720c */ /* 0x000fc60003fc6270 */
[----:B------:R-:W2:Y:S01]  /*22d0*/  @P2 LDS.64 R12, [UR4+-0x10] ;  /* 0xfffff004ff0c2984 */ /* 0x000ea20008000a00 */
[----:B0-----:R-:W-:Y:S02]  /*22e0*/  @P5 ISETP.GE.U32.AND P0, PT, R4, R14, PT ;  /* 0x0000000e0400520c */ /* 0x001fe40003f06070 */
[----:B------:R-:W-:Y:S02]  /*22f0*/  PRMT R14, RZ, 0x7610, R14 ;  /* 0x00007610ff0e7816 */ /* 0x000fe4000000000e */
[----:B------:R-:W-:Y:S02]  /*2300*/  @P5 ISETP.GE.U32.AND.EX P0, PT, R5, RZ, PT, P0 ;  /* 0x000000ff0500520c */ /* 0x000fe40003f06100 */
[----:B------:R-:W0:Y:S02]  /*2310*/  @P4 LDS.64 R4, [UR4+-0x8] ;  /* 0xfffff804ff044984 */ /* 0x000e240008000a00 */
[----:B------:R-:W-:Y:S02]  /*2320*/  @P5 SEL R14, R10, RZ, P0 ;  /* 0x000000ff0a0e5207 */ /* 0x000fe40000000000 */
[----:B-1----:R-:W-:-:S02]  /*2330*/  @P1 ISETP.GE.U32.AND P0, PT, R8, R18, PT ;  /* 0x000000120800120c */ /* 0x002fc40003f06070 */
[----:B------:R-:W-:Y:S02]  /*2340*/  ISETP.GE.AND P5, PT, R27, RZ, PT ;  /* 0x000000ff1b00720c */ /* 0x000fe40003fa6270 */
[----:B------:R-:W-:Y:S02]  /*2350*/  @P1 ISETP.GE.U32.AND.EX P0, PT, R9, RZ, PT, P0 ;  /* 0x000000ff0900120c */ /* 0x000fe40003f06100 */
[----:B------:R-:W1:Y:S01]  /*2360*/  @P3 LDS.64 R8, [UR4] ;  /* 0x00000004ff083984 */ /* 0x000e620008000a00 */
[----:B------:R-:W-:Y:S02]  /*2370*/  PRMT R18, RZ, 0x7610, R18 ;  /* 0x00007610ff127816 */ /* 0x000fe40000000012 */
[----:B------:R-:W-:Y:S02]  /*2380*/  @P1 SEL R18, R14, RZ, P0 ;  /* 0x000000ff0e121207 */ /* 0x000fe40000000000 */
[----:B--2---:R-:W-:Y:S02]  /*2390*/  @P2 ISETP.GE.U32.AND P0, PT, R12, R11, PT ;  /* 0x0000000b0c00220c */ /* 0x004fe40003f06070 */
[----:B------:R-:W2:Y:S01]  /*23a0*/  @P6 LDS.64 R10, [UR4+0x8] ;  /* 0x00000804ff0a6984 */ /* 0x000ea20008000a00 */
[----:B------:R-:W-:-:S02]  /*23b0*/  ISETP.GE.AND P1, PT, R29, RZ, PT ;  /* 0x000000ff1d00720c */ /* 0x000fc40003f26270 */
[----:B------:R-:W-:Y:S02]  /*23c0*/  @P2 ISETP.GE.U32.AND.EX P0, PT, R13, RZ, PT, P0 ;  /* 0x000000ff0d00220c */ /* 0x000fe40003f06100 */
[----:B------:R-:W3:Y:S02]  /*23d0*/  @P5 LDS.64 R12, [UR4+0x10] ;  /* 0x00001004ff0c5984 */ /* 0x000ee40008000a00 */
[----:B------:R-:W-:Y:S02]  /*23e0*/  @P2 SEL R20, R18, RZ, P0 ;  /* 0x000000ff12142207 */ /* 0x000fe40000000000 */
[----:B0-----:R-:W-:-:S05]  /*23f0*/  @P4 ISETP.GE.U32.AND P0, PT, R4, R15, PT ;  /* 0x0000000f0400420c */ /* 0x001fca0003f06070 */
[----:B------:R-:W0:Y:S01]  /*2400*/  @P1 LDS.64 R14, [UR4+0x18] ;  /* 0x00001804ff0e1984 */ /* 0x000e220008000a00 */
[----:B------:R-:W-:Y:S01]  /*2410*/  PRMT R4, RZ, 0x7610, R4 ;  /* 0x00007610ff047816 */ /* 0x000fe20000000004 */
[----:B------:R-:W-:Y:S01]  /*2420*/  UIADD3 UR4, UPT, UPT, UR4, 0x40, URZ ;  /* 0x0000004004047890 */ /* 0x000fe2000fffe0ff */
[----:B------:R-:W-:Y:S02]  /*2430*/  @P4 ISETP.GE.U32.AND.EX P0, PT, R5, RZ, PT, P0 ;  /* 0x000000ff0500420c */ /* 0x000fe40003f06100 */
[----:B------:R-:W-:Y:S02]  /*2440*/  PRMT R5, RZ, 0x7610, R5 ;  /* 0x00007610ff057816 */ /* 0x000fe40000000005 */
[----:B------:R-:W-:Y:S02]  /*2450*/  @P4 SEL R4, R20, RZ, P0 ;  /* 0x000000ff14044207 */ /* 0x000fe40000000000 */
[----:B-1----:R-:W-:Y:S02]  /*2460*/  @P3 ISETP.GE.U32.AND P2, PT, R8, R23, PT ;  /* 0x000000170800320c */ /* 0x002fe40003f46070 */
[----:B------:R-:W-:-:S02]  /*2470*/  IADD3 R16, P4, PT, R16, -0x8, RZ ;  /* 0xfffffff810107810 */ /* 0x000fc40007f9e0ff */
[----:B------:R-:W-:Y:S02]  /*2480*/  @P3 ISETP.GE.U32.AND.EX P0, PT, R9, RZ, PT, P2 ;  /* 0x000000ff0900320c */ /* 0x000fe40003f06120 */
[----:B--2---:R-:W-:Y:S02]  /*2490*/  @P6 ISETP.GE.U32.AND P2, PT, R10, R25, PT ;  /* 0x000000190a00620c */ /* 0x004fe40003f46070 */
[----:B------:R-:W-:Y:S02]  /*24a0*/  @P3 SEL R5, R4, RZ, P0 ;  /* 0x000000ff04053207 */ /* 0x000fe40000000000 */
[----:B------:R-:W-:Y:S02]  /*24b0*/  @P6 ISETP.GE.U32.AND.EX P0, PT, R11, RZ, PT, P2 ;  /* 0x000000ff0b00620c */ /* 0x000fe40003f06120 */
[----:B---3--:R-:W-:Y:S02]  /*24c0*/  @P5 ISETP.GE.U32.AND P2, PT, R12, R27, PT ;  /* 0x0000001b0c00520c */ /* 0x008fe40003f46070 */
[----:B------:R-:W-:-:S02]  /*24d0*/  PRMT R8, RZ, 0x7610, R8 ;  /* 0x00007610ff087816 */ /* 0x000fc40000000008 */
[----:B------:R-:W-:Y:S02]  /*24e0*/  @P6 SEL R8, R5, RZ, P0 ;  /* 0x000000ff05086207 */ /* 0x000fe40000000000 */
[----:B------:R-:W-:Y:S02]  /*24f0*/  @P5 ISETP.GE.U32.AND.EX P0, PT, R13, RZ, PT, P2 ;  /* 0x000000ff0d00520c */ /* 0x000fe40003f06120 */
[----:B------:R-:W-:Y:S02]  /*2500*/  IADD3.X R0, PT, PT, R0, -0x1, RZ, P4, !PT ;  /* 0xffffffff00007810 */ /* 0x000fe400027fe4ff */
[----:B------:R-:W-:Y:S02]  /*2510*/  ISETP.NE.U32.AND P2, PT, R16, RZ, PT ;  /* 0x000000ff1000720c */ /* 0x000fe40003f45070 */
[----:B------:R-:W-:Y:S02]  /*2520*/  PRMT R4, RZ, 0x7610, R4 ;  /* 0x00007610ff047816 */ /* 0x000fe40000000004 */
[----:B------:R-:W-:-:S02]  /*2530*/  ISETP.NE.AND.EX P2, PT, R0, RZ, PT, P2 ;  /* 0x000000ff0000720c */ /* 0x000fc40003f45320 */
[----:B------:R-:W-:Y:S02]  /*2540*/  @P5 SEL R4, R8, RZ, P0 ;  /* 0x000000ff08045207 */ /* 0x000fe40000000000 */
[----:B------:R-:W-:Y:S02]  /*2550*/  PRMT R10, RZ, 0x7610, R10 ;  /* 0x00007610ff0a7816 */ /* 0x000fe4000000000a */
[----:B0-----:R-:W-:-:S04]  /*2560*/  @P1 ISETP.GE.U32.AND P3, PT, R14, R29, PT ;  /* 0x0000001d0e00120c */ /* 0x001fc80003f66070 */
[----:B------:R-:W-:Y:S02]  /*2570*/  @P1 ISETP.GE.U32.AND.EX P0, PT, R15, RZ, PT, P3 ;  /* 0x000000ff0f00120c */ /* 0x000fe40003f06130 */
[----:B------:R-:W-:Y:S02]  /*2580*/  IADD3 R2, P3, PT, R2, 0x20, RZ ;  /* 0x0000002002027810 */ /* 0x000fe40007f7e0ff */
[----:B------:R-:W-:-:S03]  /*2590*/  @P1 SEL R4, R4, RZ, P0 ;  /* 0x000000ff04041207 */ /* 0x000fc60000000000 */
[----:B------:R-:W-:Y:S01]  /*25a0*/  IMAD.X R3, RZ, RZ, R3, P3 ;  /* 0x000000ffff037224 */ /* 0x000fe200018e0603 */
[----:B------:R-:W-:Y:S01]  /*25b0*/  @P1 PRMT R10, R4, 0x7610, R10 ;  /* 0x00007610040a1816 */ /* 0x000fe2000000000a */
[----:B------:R-:W-:Y:S06]  /*25c0*/  @P2 BRA `(.L_x_65) ;  /* 0xfffffff800fc2947 */ /* 0x000fec000383ffff */
.L_x_64:
[----:B------:R-:W-:Y:S05]  /*25d0*/  BRA.U !UP0, `(.L_x_66) ;  /* 0x00000005086c7547 */ /* 0x000fea000b800000 */
[----:B------:R-:W5:Y:S01]  /*25e0*/  LDCU UR4, c[0x0][0x3a0] ;  /* 0x00007400ff0477ac */ /* 0x000f620008000800 */
[----:B------:R-:W-:-:S04]  /*25f0*/  UISETP.GE.U32.AND UP0, UPT, UR7, 0x4, UPT ;  /* 0x000000040700788c */ /* 0x000fc8000bf06070 */
[----:B------:R-:W-:Y:S02]  /*2600*/  UISETP.GE.U32.AND.EX UP0, UPT, URZ, URZ, UPT, UP0 ;  /* 0x000000ffff00728c */ /* 0x000fe4000bf06100 */
[----:B-----5:R-:W-:-:S04]  /*2610*/  ULOP3.LUT UR5, UR4, 0x3, URZ, 0xc0, !UPT ;  /* 0x0000000304057892 */ /* 0x020fc8000f8ec0ff */
[----:B------:R-:W-:-:S04]  /*2620*/  UISETP.NE.U32.AND UP1, UPT, UR5, URZ, UPT ;  /* 0x000000ff0500728c */ /* 0x000fc8000bf25070 */
[----:B------:R-:W-:Y:S01]  /*2630*/  UISETP.NE.AND.EX UP1, UPT, URZ, URZ, UPT, UP1 ;  /* 0x000000ffff00728c */ /* 0x000fe2000bf25310 */
[----:B------:R-:W-:Y:S10]  /*2640*/  BRA.U !UP0, `(.L_x_67) ;  /* 0x0000000108947547 */ /* 0x000ff4000b800000 */
[----:B------:R-:W-:-:S04]  /*2650*/  LEA R2, P0, R19, R6, 0x2 ;  /* 0x0000000613027211 */ /* 0x000fc800078010ff */
[----:B--234-:R-:W-:-:S05]  /*2660*/  LEA.HI.X R3, R19, R7, R17, 0x2, P0 ;  /* 0x0000000713037211 */ /* 0x01cfca00000f1411 */
[----:B0-----:R-:W2:Y:S04]  /*2670*/  LDG.E R11, desc[UR8][R2.64] ;  /* 0x00000008020b7981 */ /* 0x001ea8000c1e1900 */
[----:B------:R-:W3:Y:S04]  /*2680*/  LDG.E R15, desc[UR8][R2.64+0x4] ;  /* 0x00000408020f7981 */ /* 0x000ee8000c1e1900 */
[----:B------:R-:W4:Y:S04]  /*2690*/  LDG.E R23, desc[UR8][R2.64+0x8] ;  /* 0x0000080802177981 */ /* 0x000f28000c1e1900 */
[----:B------:R-:W5:Y:S01]  /*26a0*/  LDG.E R25, desc[UR8][R2.64+0xc] ;  /* 0x00000c0802197981 */ /* 0x000f62000c1e1900 */
[----:B------:R-:W-:Y:S01]  /*26b0*/  MOV R0, 0x400 ;  /* 0x0000040000007802 */ /* 0x000fe20000000f00 */
[----:B-1----:R-:W0:Y:S03]  /*26c0*/  S2R R5, SR_CgaCtaId ;  /* 0x0000000000057919 */ /* 0x002e260000008800 */
[----:B0-----:R-:W-:-:S05]  /*26d0*/  LEA R0, R5, R0, 0x18 ;  /* 0x0000000005007211 */ /* 0x001fca00078ec0ff */
[--C-:B------:R-:W-:Y:S01]  /*26e0*/  IMAD R14, R19, 0x8, R0.reuse ;  /* 0x00000008130e7824 */ /* 0x100fe200078e0200 */
[----:B------:R-:W-:Y:S02]  /*26f0*/  PRMT R0, RZ, 0x7610, R0 ;  /* 0x00007610ff007816 */ /* 0x000fe40000000000 */
[----:B--2---:R-:W-:Y:S02]  /*2700*/  ISETP.GE.AND P5, PT, R11, RZ, PT ;  /* 0x000000ff0b00720c */ /* 0x004fe40003fa6270 */
[----:B---3--:R-:W-:Y:S02]  /*2710*/  ISETP.GE.AND P4, PT, R15, RZ, PT ;  /* 0x000000ff0f00720c */ /* 0x008fe40003f86270 */
[----:B----4-:R-:W-:Y:S02]  /*2720*/  ISETP.GE.AND P2, PT, R23, RZ, PT ;  /* 0x000000ff1700720c */ /* 0x010fe40003f46270 */
[----:B-----5:R-:W-:-:S07]  /*2730*/  ISETP.GE.AND P3, PT, R25, RZ, PT ;  /* 0x000000ff1900720c */ /* 0x020fce0003f66270 */
[----:B------:R-:W0:Y:S04]  /*2740*/  @P5 LDS.64 R12, [R14] ;  /* 0x000000000e0c5984 */ /* 0x000e280000000a00 */
[----:B------:R-:W1:Y:S04]  /*2750*/  @P4 LDS.64 R8, [R14+0x8] ;  /* 0x000008000e084984 */ /* 0x000e680000000a00 */
[----:B------:R-:W2:Y:S04]  /*2760*/  @P2 LDS.64 R2, [R14+0x10] ;  /* 0x000010000e022984 */ /* 0x000ea80000000a00 */
[----:B------:R-:W3:Y:S01]  /*2770*/  @P3 LDS.64 R4, [R14+0x18] ;  /* 0x000018000e043984 */ /* 0x000ee20000000a00 */
[----:B0-----:R-:W-:-:S04]  /*2780*/  @P5 ISETP.GE.U32.AND P0, PT, R12, R11, PT ;  /* 0x0000000b0c00520c */ /* 0x001fc80003f06070 */
[----:B------:R-:W-:Y:S02]  /*2790*/  @P5 ISETP.GE.U32.AND.EX P0, PT, R13, RZ, PT, P0 ;  /* 0x000000ff0d00520c */ /* 0x000fe40003f06100 */
[----:B-1----:R-:W-:Y:S02]  /*27a0*/  @P4 ISETP.GE.U32.AND P1, PT, R8, R15, PT ;  /* 0x0000000f0800420c */ /* 0x002fe40003f26070 */
[----:B------:R-:W-:Y:S02]  /*27b0*/  @P5 SEL R0, R10, RZ, P0 ;  /* 0x000000ff0a005207 */ /* 0x000fe40000000000 */
[----:B--2---:R-:W-:Y:S02]  /*27c0*/  @P2 ISETP.GE.U32.AND P5, PT, R2, R23, PT ;  /* 0x000000170200220c */ /* 0x004fe40003fa6070 */
[----:B------:R-:W-:Y:S02]  /*27d0*/  @P4 ISETP.GE.U32.AND.EX P0, PT, R9, RZ, PT, P1 ;  /* 0x000000ff0900420c */ /* 0x000fe40003f06110 */
[----:B------:R-:W-:-:S02]  /*27e0*/  PRMT R2, RZ, 0x7610, R2 ;  /* 0x00007610ff027816 */ /* 0x000fc40000000002 */
[----:B------:R-:W-:Y:S02]  /*27f0*/  @P2 ISETP.GE.U32.AND.EX P1, PT, R3, RZ, PT, P5 ;  /* 0x000000ff0300220c */ /* 0x000fe40003f26150 */
[----:B---3--:R-:W-:Y:S02]  /*2800*/  @P3 ISETP.GE.U32.AND P5, PT, R4, R25, PT ;  /* 0x000000190400320c */ /* 0x008fe40003fa6070 */
[----:B------:R-:W-:Y:S02]  /*2810*/  @P4 SEL R2, R0, RZ, P0 ;  /* 0x000000ff00024207 */ /* 0x000fe40000000000 */
[----:B------:R-:W-:Y:S02]  /*2820*/  PRMT R0, RZ, 0x7610, R0 ;  /* 0x00007610ff007816 */ /* 0x000fe40000000000 */
[----:B------:R-:W-:Y:S02]  /*2830*/  @P3 ISETP.GE.U32.AND.EX P0, PT, R5, RZ, PT, P5 ;  /* 0x000000ff0500320c */ /* 0x000fe40003f06150 */
[----:B------:R-:W-:-:S02]  /*2840*/  @P2 SEL R0, R2, RZ, P1 ;  /* 0x000000ff02002207 */ /* 0x000fc40000800000 */
[----:B------:R-:W-:Y:S02]  /*2850*/  IADD3 R19, P1, PT, R19, 0x4, RZ ;  /* 0x0000000413137810 */ /* 0x000fe40007f3e0ff */
[----:B------:R-:W-:Y:S02]  /*2860*/  PRMT R10, RZ, 0x7610, R10 ;  /* 0x00007610ff0a7816 */ /* 0x000fe4000000000a */
[----:B------:R-:W-:Y:S01]  /*2870*/  @P3 SEL R0, R0, RZ, P0 ;  /* 0x000000ff00003207 */ /* 0x000fe20000000000 */
[----:B------:R-:W-:-:S03]  /*2880*/  IMAD.X R17, RZ, RZ, R17, P1 ;  /* 0x000000ffff117224 */ /* 0x000fc600008e0611 */
[----:B------:R-:W-:-:S07]  /*2890*/  @P3 PRMT R10, R0, 0x7610, R10 ;  /* 0x00007610000a3816 */ /* 0x000fce000000000a */
.L_x_67:
[----:B------:R-:W-:Y:S05]  /*28a0*/  BRA.U !UP1, `(.L_x_66) ;  /* 0x0000000109b87547 */ /* 0x000fea000b800000 */
[----:B------:R-:W-:Y:S01]  /*28b0*/  UISETP.NE.U32.AND UP1, UPT, UR5, 0x1, UPT ;  /* 0x000000010500788c */ /* 0x000fe2000bf25070 */
[----:B------:R-:W-:Y:S01]  /*28c0*/  PRMT R0, R10, 0x7610, R0 ;  /* 0x000076100a007816 */ /* 0x000fe20000000000 */
[----:B------:R-:W-:Y:S02]  /*28d0*/  ULOP3.LUT UR4, UR4, 0x1, URZ, 0xc0, !UPT ;  /* 0x0000000104047892 */ /* 0x000fe4000f8ec0ff */
[----:B------:R-:W-:Y:S02]  /*28e0*/  UISETP.NE.AND.EX UP1, UPT, URZ, URZ, UPT, UP1 ;  /* 0x000000ffff00728c */ /* 0x000fe4000bf25310 */
[----:B------:R-:W-:-:S04]  /*28f0*/  UISETP.NE.U32.AND UP0, UPT, UR4, 0x1, UPT ;  /* 0x000000010400788c */ /* 0x000fc8000bf05070 */
[----:B------:R-:W-:-:S03]  /*2900*/  UISETP.NE.U32.AND.EX UP0, UPT, URZ, URZ, UPT, UP0 ;  /* 0x000000ffff00728c */ /* 0x000fc6000bf05100 */
[----:B------:R-:W-:Y:S08]  /*2910*/  BRA.U !UP1, `(.L_x_68) ;  /* 0x0000000109607547 */ /* 0x000ff0000b800000 */
[----:B------:R-:W-:-:S04]  /*2920*/  LEA R8, P0, R19, R6, 0x2 ;  /* 0x0000000613087211 */ /* 0x000fc800078010ff */
[----:B-1----:R-:W-:-:S05]  /*2930*/  LEA.HI.X R9, R19, R7, R17, 0x2, P0 ;  /* 0x0000000713097211 */ /* 0x002fca00000f1411 */
[----:B0-----:R-:W5:Y:S04]  /*2940*/  LDG.E R11, desc[UR8][R8.64] ;  /* 0x00000008080b7981 */ /* 0x001f68000c1e1900 */
[----:B------:R-:W5:Y:S01]  /*2950*/  LDG.E R13, desc[UR8][R8.64+0x4] ;  /* 0x00000408080d7981 */ /* 0x000f62000c1e1900 */
[----:B------:R-:W-:Y:S01]  /*2960*/  MOV R0, 0x400 ;  /* 0x0000040000007802 */ /* 0x000fe20000000f00 */
[----:B--234-:R-:W0:Y:S03]  /*2970*/  S2R R3, SR_CgaCtaId ;  /* 0x0000000000037919 */ /* 0x01ce260000008800 */
[----:B0-----:R-:W-:-:S05]  /*2980*/  LEA R0, R3, R0, 0x18 ;  /* 0x0000000003007211 */ /* 0x001fca00078ec0ff */
[--C-:B------:R-:W-:Y:S01]  /*2990*/  IMAD R12, R19, 0x8, R0.reuse ;  /* 0x00000008130c7824 */ /* 0x100fe200078e0200 */
[----:B------:R-:W-:Y:S02]  /*29a0*/  PRMT R0, RZ, 0x7610, R0 ;  /* 0x00007610ff007816 */ /* 0x000fe40000000000 */
[----:B-----5:R-:W-:Y:S02]  /*29b0*/  ISETP.GE.AND P2, PT, R11, RZ, PT ;  /* 0x000000ff0b00720c */ /* 0x020fe40003f46270 */
[----:B------:R-:W-:-:S11]  /*29c0*/  ISETP.GE.AND P3, PT, R13, RZ, PT ;  /* 0x000000ff0d00720c */ /* 0x000fd60003f66270 */
[----:B------:R-:W0:Y:S04]  /*29d0*/  @P2 LDS.64 R2, [R12] ;  /* 0x000000000c022984 */ /* 0x000e280000000a00 */
[----:B------:R-:W1:Y:S01]  /*29e0*/  @P3 LDS.64 R4, [R12+0x8] ;  /* 0x000008000c043984 */ /* 0x000e620000000a00 */
[----:B0-----:R-:W-:Y:S02]  /*29f0*/  @P2 ISETP.GE.U32.AND P0, PT, R2, R11, PT ;  /* 0x0000000b0200220c */ /* 0x001fe40003f06070 */
[----:B-1----:R-:W-:Y:S02]  /*2a00*/  @P3 ISETP.GE.U32.AND P1, PT, R4, R13, PT ;  /* 0x0000000d0400320c */ /* 0x002fe40003f26070 */
[----:B------:R-:W-:Y:S02]  /*2a10*/  @P2 ISETP.GE.U32.AND.EX P0, PT, R3, RZ, PT, P0 ;  /* 0x000000ff0300220c */ /* 0x000fe40003f06100 */
[----:B------:R-:W-:-:S02]  /*2a20*/  @P3 ISETP.GE.U32.AND.EX P1, PT, R5, RZ, PT, P1 ;  /* 0x000000ff0500320c */ /* 0x000fc40003f26110 */
[----:B------:R-:W-:Y:S02]  /*2a30*/  @P2 SEL R0, R10, RZ, P0 ;  /* 0x000000ff0a002207 */ /* 0x000fe40000000000 */
[----:B------:R-:W-:Y:S02]  /*2a40*/  PRMT R10, RZ, 0x7610, R10 ;  /* 0x00007610ff0a7816 */ /* 0x000fe4000000000a */
[----:B------:R-:W-:Y:S02]  /*2a50*/  @P3 SEL R0, R0, RZ, P1 ;  /* 0x000000ff00003207 */ /* 0x000fe40000800000 */
[----:B------:R-:W-:Y:S02]  /*2a60*/  IADD3 R19, P0, PT, R19, 0x2, RZ ;  /* 0x0000000213137810 */ /* 0x000fe40007f1e0ff */
[----:B------:R-:W-:-:S03]  /*2a70*/  @P3 PRMT R10, R0, 0x7610, R10 ;  /* 0x00007610000a3816 */ /* 0x000fc6000000000a */
[----:B------:R-:W-:Y:S01]  /*2a80*/  IMAD.X R17, RZ, RZ, R17, P0 ;  /* 0x000000ffff117224 */ /* 0x000fe200000e0611 */
[----:B------:R-:W-:-:S07]  /*2a90*/  PRMT R0, R10, 0x7610, R0 ;  /* 0x000076100a007816 */ /* 0x000fce0000000000 */
.L_x_68:
[----:B------:R-:W-:Y:S05]  /*2aa0*/  BRA.U UP0, `(.L_x_66) ;  /* 0x0000000100387547 */ /* 0x000fea000b800000 */
[----:B-1----:R-:W-:-:S04]  /*2ab0*/  LEA R4, P0, R19, R6, 0x2 ;  /* 0x0000000613047211 */ /* 0x002fc800078010ff */
[----:B------:R-:W-:-:S06]  /*2ac0*/  LEA.HI.X R5, R19, R7, R17, 0x2, P0 ;  /* 0x0000000713057211 */ /* 0x000fcc00000f1411 */
[----:B------:R-:W5:Y:S01]  /*2ad0*/  LDG.E R5, desc[UR8][R4.64] ;  /* 0x0000000804057981 */ /* 0x000f62000c1e1900 */
[----:B------:R-:W-:Y:S02]  /*2ae0*/  PRMT R10, RZ, 0x7610, R10 ;  /* 0x00007610ff0a7816 */ /* 0x000fe4000000000a */
[----:B-----5:R-:W-:-:S13]  /*2af0*/  ISETP.GE.AND P1, PT, R5, RZ, PT ;  /* 0x000000ff0500720c */ /* 0x020fda0003f26270 */
[----:B--234-:R-:W1:Y:S01]  /*2b00*/  @P1 S2R R3, SR_CgaCtaId ;  /* 0x0000000000031919 */ /* 0x01ce620000008800 */
[----:B------:R-:W-:-:S04]  /*2b10*/  @P1 MOV R2, 0x400 ;  /* 0x0000040000021802 */ /* 0x000fc80000000f00 */
[----:B-1----:R-:W-:-:S05]  /*2b20*/  @P1 LEA R2, R3, R2, 0x18 ;  /* 0x0000000203021211 */ /* 0x002fca00078ec0ff */
[----:B------:R-:W-:-:S06]  /*2b30*/  @P1 IMAD R2, R19, 0x8, R2 ;  /* 0x0000000813021824 */ /* 0x000fcc00078e0202 */
[----:B------:R-:W1:Y:S02]  /*2b40*/  @P1 LDS.64 R2, [R2] ;  /* 0x0000000002021984 */ /* 0x000e640000000a00 */
[----:B-1----:R-:W-:-:S04]  /*2b50*/  @P1 ISETP.GE.U32.AND P0, PT, R2, R5, PT ;  /* 0x000000050200120c */ /* 0x002fc80003f06070 */
[----:B------:R-:W-:-:S04]  /*2b60*/  @P1 ISETP.GE.U32.AND.EX P0, PT, R3, RZ, PT, P0 ;  /* 0x000000ff0300120c */ /* 0x000fc80003f06100 */
[----:B------:R-:W-:-:S04]  /*2b70*/  @P1 SEL R0, R0, RZ, P0 ;  /* 0x000000ff00001207 */ /* 0x000fc80000000000 */
[----:B------:R-:W-:-:S07]  /*2b80*/  @P1 PRMT R10, R0, 0x7610, R10 ;  /* 0x00007610000a1816 */ /* 0x000fce000000000a */
.L_x_66:
[----:B------:R-:W-:-:S04]  /*2b90*/  LOP3.LUT P0, RZ, R10, 0xff, RZ, 0xc0, !PT ;  /* 0x000000ff0aff7812 */ /* 0x000fc8000780c0ff */
[----:B------:R-:W-:-:S13]  /*2ba0*/  PLOP3.LUT P0, PT, P0, PT, PT, 0x8, 0x80 ;  /* 0x000000000080781c */ /* 0x000fda000070e170 */
.L_x_63:
[----:B------:R-:W5:Y:S01]  /*2bb0*/  LDCU.64 UR4, c[0x0][0x380] ;  /* 0x00007000ff0477ac */ /* 0x000f620008000a00 */
[----:B-1----:R-:W-:Y:S01]  /*2bc0*/  IMAD.SHL.U32 R4, R21, 0x4, RZ ;  /* 0x0000000415047824 */ /* 0x002fe200078e00ff */
[----:B------:R-:W-:Y:S01]  /*2bd0*/  SHF.R.U32.HI R21, RZ, 0x1e, R21 ;  /* 0x0000001eff157819 */ /* 0x000fe20000011615 */
[----:B------:R-:W-:Y:S01]  /*2be0*/  IMAD.MOV.U32 R5, RZ, RZ, 0x1 ;  /* 0x00000001ff057424 */ /* 0x000fe200078e00ff */
[----:B------:R-:W-:Y:S02]  /*2bf0*/  BSSY.RECONVERGENT B0, `(.L_x_69) ;  /* 0x00000a7000007945 */ /* 0x000fe40003800200 */
[----:B-----5:R-:W-:-:S04]  /*2c00*/  IADD3 R2, P1, PT, R4, UR4, RZ ;  /* 0x0000000404027c10 */ /* 0x020fc8000ff3e0ff */
[----:B--234-:R-:W-:-:S05]  /*2c10*/  IADD3.X R3, PT, PT, R21, UR5, RZ, P1, !PT ;  /* 0x0000000515037c10 */ /* 0x01cfca0008ffe4ff */
[----:B------:R1:W-:Y:S01]  /*2c20*/  STG.E desc[UR8][R2.64], R5 ;  /* 0x0000000502007986 */ /* 0x0003e2000c101908 */
[----:B------:R-:W-:Y:S05]  /*2c30*/  @P0 BRA `(.L_x_70) ;  /* 0x0000000800740947 */ /* 0x000fea0003800000 */
[----:B------:R-:W2:Y:S01]  /*2c40*/  LDCU.64 UR4, c[0x0][0x388] ;  /* 0x00007100ff0477ac */ /* 0x000ea20008000a00 */
[----:B------:R-:W3:Y:S01]  /*2c50*/  LDC.64 R8, c[0x0][0x3a0] ;  /* 0x0000e800ff087b82 */ /* 0x000ee20000000a00 */
[----:B--2---:R-:W-:-:S04]  /*2c60*/  IADD3 R4, P0, PT, R4, UR4, RZ ;  /* 0x0000000404047c10 */ /* 0x004fc8000ff1e0ff */
[----:B-1----:R-:W-:Y:S02]  /*2c70*/  IADD3.X R5, PT, PT, R21, UR5, RZ, P0, !PT ;  /* 0x0000000515057c10 */ /* 0x002fe400087fe4ff */
[----:B---3--:R-:W-:-:S03]  /*2c80*/  ISETP.NE.U32.AND P0, PT, R8, RZ, PT ;  /* 0x000000ff0800720c */ /* 0x008fc60003f05070 */
[----:B------:R1:W-:Y:S01]  /*2c90*/  STG.E desc[UR8][R4.64], RZ ;  /* 0x000000ff04007986 */ /* 0x0003e2000c101908 */
[----:B------:R-:W-:-:S13]  /*2ca0*/  ISETP.NE.AND.EX P0, PT, R9, RZ, PT, P0 ;  /* 0x000000ff0900720c */ /* 0x000fda0003f05300 */
[----:B-1----:R-:W-:Y:S05]  /*2cb0*/  @!P0 BRA `(.L_x_71) ;  /* 0x0000000800448947 */ /* 0x002fea0003800000 */
[----:B------:R-:W-:Y:S01]  /*2cc0*/  IADD3 R8, P0, PT, R8, 0x1, RZ ;  /* 0x0000000108087810 */ /* 0x000fe20007f1e0ff */
[----:B0-----:R-:W-:Y:S02]  /*2cd0*/  HFMA2 R14, -RZ, RZ, 0, 5.9604644775390625e-08 ;  /* 0x00000001ff0e7431 */ /* 0x001fe400000001ff */
[----:B------:R-:W-:Y:S02]  /*2ce0*/  IMAD.MOV.U32 R13, RZ, RZ, 0x1 ;  /* 0x00000001ff0d7424 */ /* 0x000fe400078e00ff */
[----:B------:R-:W-:Y:S02]  /*2cf0*/  IMAD.MOV.U32 R11, RZ, RZ, RZ ;  /* 0x000000ffff0b7224 */ /* 0x000fe400078e00ff */
[----:B------:R-:W-:Y:S01]  /*2d00*/  IMAD.X R10, RZ, RZ, R9, P0 ;  /* 0x000000ffff0a7224 */ /* 0x000fe200000e0609 */
[----:B------:R-:W-:Y:S01]  /*2d10*/  ISETP.GT.U32.AND P0, PT, R8, 0x2, PT ;  /* 0x000000020800780c */ /* 0x000fe20003f04070 */
[----:B------:R-:W-:-:S03]  /*2d20*/  IMAD.MOV.U32 R15, RZ, RZ, RZ ;  /* 0x000000ffff0f7224 */ /* 0x000fc600078e00ff */
[----:B------:R-:W-:-:S04]  /*2d30*/  ISETP.GT.U32.AND.EX P0, PT, R10, RZ, PT, P0 ;  /* 0x000000ff0a00720c */ /* 0x000fc80003f04100 */
[----:B------:R-:W-:Y:S02]  /*2d40*/  SEL R8, R8, 0x2, P0 ;  /* 0x0000000208087807 */ /* 0x000fe40000000000 */
[----:B------:R-:W-:Y:S02]  /*2d50*/  SEL R10, R10, RZ, P0 ;  /* 0x000000ff0a0a7207 */ /* 0x000fe40000000000 */
[C---:B------:R-:W-:Y:S02]  /*2d60*/  IADD3 R0, P2, PT, R8.reuse, -0x1, RZ ;  /* 0xffffffff08007810 */ /* 0x040fe40007f5e0ff */
[----:B------:R-:W-:Y:S02]  /*2d70*/  IADD3 R8, P3, PT, R8, -0x2, RZ ;  /* 0xfffffffe08087810 */ /* 0x000fe40007f7e0ff */
[----:B------:R-:W-:Y:S02]  /*2d80*/  LOP3.LUT R18, R0, 0x7, RZ, 0xc0, !PT ;  /* 0x0000000700127812 */ /* 0x000fe400078ec0ff */
[----:B------:R-:W-:-:S02]  /*2d90*/  ISETP.GE.U32.AND P1, PT, R8, 0x7, PT ;  /* 0x000000070800780c */ /* 0x000fc40003f26070 */
[----:B------:R-:W-:Y:S02]  /*2da0*/  IADD3.X R8, PT, PT, R10, -0x1, RZ, P3, !PT ;  /* 0xffffffff0a087810 */ /* 0x000fe40001ffe4ff */
[----:B------:R-:W-:Y:S02]  /*2db0*/  ISETP.NE.U32.AND P0, PT, R18, RZ, PT ;  /* 0x000000ff1200720c */ /* 0x000fe40003f05070 */
[----:B------:R-:W-:Y:S02]  /*2dc0*/  ISETP.GE.U32.AND.EX P1, PT, R8, RZ, PT, P1 ;  /* 0x000000ff0800720c */ /* 0x000fe40003f26110 */
[----:B------:R-:W-:Y:S02]  /*2dd0*/  ISETP.NE.AND.EX P0, PT, RZ, RZ, PT, P0 ;  /* 0x000000ffff00720c */ /* 0x000fe40003f05300 */
[----:B------:R-:W-:-:S09]  /*2de0*/  IADD3.X R10, PT, PT, R10, -0x1, RZ, P2, !PT ;  /* 0xffffffff0a0a7810 */ /* 0x000fd200017fe4ff */
[----:B------:R-:W-:Y:S05]  /*2df0*/  @!P1 BRA `(.L_x_72) ;  /* 0x0000000000f49947 */ /* 0x000fea0003800000 */
[----:B------:R-:W0:Y:S01]  /*2e00*/  S2UR UR5, SR_CgaCtaId ;  /* 0x00000000000579c3 */ /* 0x000e220000008800 */
[----:B------:R-:W-:Y:S01]  /*2e10*/  IADD3 R8, P1, PT, R6, 0x10, RZ ;  /* 0x0000001006087810 */ /* 0x000fe20007f3e0ff */
[----:B------:R-:W-:Y:S01]  /*2e20*/  UMOV UR4, 0x400 ;  /* 0x0000040000047882 */ /* 0x000fe20000000000 */
[----:B------:R-:W-:Y:S01]  /*2e30*/  LOP3.LUT R12, R0, 0xfffffff8, RZ, 0xc0, !PT ;  /* 0xfffffff8000c7812 */ /* 0x000fe200078ec0ff */
[----:B------:R-:W-:Y:S02]  /*2e40*/  IMAD.MOV.U32 R14, RZ, RZ, 0x1 ;  /* 0x00000001ff0e7424 */ /* 0x000fe400078e00ff */
[----:B------:R-:W-:Y:S02]  /*2e50*/  IMAD.MOV.U32 R13, RZ, RZ, 0x1 ;  /* 0x00000001ff0d7424 */ /* 0x000fe400078e00ff */
[----:B------:R-:W-:Y:S02]  /*2e60*/  IMAD.MOV.U32 R11, RZ, RZ, RZ ;  /* 0x000000ffff0b7224 */ /* 0x000fe400078e00ff */
[----:B------:R-:W-:-:S02]  /*2e70*/  IMAD.MOV.U32 R15, RZ, RZ, RZ ;  /* 0x000000ffff0f7224 */ /* 0x000fc400078e00ff */
[----:B------:R-:W-:Y:S01]  /*2e80*/  IMAD.X R9, RZ, RZ, R7, P1 ;  /* 0x000000ffff097224 */ /* 0x000fe200008e0607 */
[----:B0-----:R-:W-:-:S04]  /*2e90*/  ULEA UR4, UR5, UR4, 0x18 ;  /* 0x0000000405047291 */ /* 0x001fc8000f8ec0ff */
[----:B------:R-:W-:-:S12]  /*2ea0*/  UIADD3 UR4, UPT, UPT, UR4, 0x20, URZ ;  /* 0x0000002004047890 */ /* 0x000fd8000fffe0ff */
.L_x_73:
[----:B------:R-:W2:Y:S04]  /*2eb0*/  LDG.E R16, desc[UR8][R8.64+-0x10] ;  /* 0xfffff00808107981 */ /* 0x000ea8000c1e1900 */
[----:B------:R-:W0:Y:S01]  /*2ec0*/  LDS R17, [UR4+-0x20] ;  /* 0xffffe004ff117984 */ /* 0x000e220008000800 */
[----:B--2---:R-:W-:-:S05]  /*2ed0*/  IMAD R15, R16, R14, R15 ;  /* 0x0000000e100f7224 */ /* 0x004fca00078e020f */
[----:B------:R-:W-:Y:S04]  /*2ee0*/  STG.E desc[UR8][R4.64], R15 ;  /* 0x0000000f04007986 */ /* 0x000fe8000c101908 */
[----:B------:R-:W2:Y:S01]  /*2ef0*/  LDG.E R16, desc[UR8][R8.64+-0xc] ;  /* 0xfffff40808107981 */ /* 0x000ea2000c1e1900 */
[----:B0-----:R-:W-:-:S03]  /*2f00*/  IMAD R17, R17, R14, R14 ;  /* 0x0000000e11117224 */ /* 0x001fc600078e020e */
[----:B------:R-:W0:Y:S01]  /*2f10*/  LDS R14, [UR4+-0x18] ;  /* 0xffffe804ff0e7984 */ /* 0x000e220008000800 */
[----:B--2---:R-:W-:Y:S02]  /*2f20*/  IMAD R19, R17, R16, R15 ;  /* 0x0000001011137224 */ /* 0x004fe400078e020f */
[----:B0-----:R-:W-:Y:S01]  /*2f30*/  IMAD R14, R14, R17, R17 ;  /* 0x000000110e0e7224 */ /* 0x001fe200078e0211 */
[----:B------:R-:W0:Y:S04]  /*2f40*/  LDS R15, [UR4+-0x10] ;  /* 0xfffff004ff0f7984 */ /* 0x000e280008000800 */
[----:B------:R-:W-:Y:S04]  /*2f50*/  STG.E desc[UR8][R4.64], R19 ;  /* 0x0000001304007986 */ /* 0x000fe8000c101908 */
[----:B------:R-:W2:Y:S02]  /*2f60*/  LDG.E R16, desc[UR8][R8.64+-0x8] ;  /* 0xfffff80808107981 */ /* 0x000ea4000c1e1900 */
[----:B--2---:R-:W-:-:S05]  /*2f70*/  IMAD R17, R14, R16, R19 ;  /* 0x000000100e117224 */ /* 0x004fca00078e0213 */
[----:B------:R-:W-:Y:S04]  /*2f80*/  STG.E desc[UR8][R4.64], R17 ;  /* 0x0000001104007986 */ /* 0x000fe8000c101908 */
[----:B------:R-:W2:Y:S01]  /*2f90*/  LDG.E R16, desc[UR8][R8.64+-0x4] ;  /* 0xfffffc0808107981 */ /* 0x000ea2000c1e1900 */
[----:B0-----:R-:W-:-:S03]  /*2fa0*/  IMAD R15, R14, R15, R14 ;  /* 0x0000000f0e0f7224 */ /* 0x001fc600078e020e */
[----:B------:R-:W0:Y:S01]  /*2fb0*/  LDS R14, [UR4+-0x8] ;  /* 0xfffff804ff0e7984 */ /* 0x000e220008000800 */
[----:B--2---:R-:W-:Y:S02]  /*2fc0*/  IMAD R21, R15, R16, R17 ;  /* 0x000000100f157224 */ /* 0x004fe400078e0211 */
[----:B0-----:R-:W-:Y:S01]  /*2fd0*/  IMAD R14, R14, R15, R15 ;  /* 0x0000000f0e0e7224 */ /* 0x001fe200078e020f */
[----:B------:R-:W0:Y:S04]  /*2fe0*/  LDS R17, [UR4] ;  /* 0x00000004ff117984 */ /* 0x000e280008000800 */
[----:B------:R-:W-:Y:S04]  /*2ff0*/  STG.E desc[UR8][R4.64], R21 ;  /* 0x0000001504007986 */ /* 0x000fe8000c101908 */
[----:B------:R-:W2:Y:S02]  /*3000*/  LDG.E R16, desc[UR8][R8.64] ;  /* 0x0000000808107981 */ /* 0x000ea4000c1e1900 */
[----:B--2---:R-:W-:-:S05]  /*3010*/  IMAD R15, R14, R16, R21 ;  /* 0x000000100e0f7224 */ /* 0x004fca00078e0215 */
[----:B------:R-:W-:Y:S04]  /*3020*/  STG.E desc[UR8][R4.64], R15 ;  /* 0x0000000f04007986 */ /* 0x000fe8000c101908 */
[----:B------:R-:W2:Y:S01]  /*3030*/  LDG.E R16, desc[UR8][R8.64+0x4] ;  /* 0x0000040808107981 */ /* 0x000ea2000c1e1900 */
[----:B0-----:R-:W-:-:S03]  /*3040*/  IMAD R17, R14, R17, R14 ;  /* 0x000000110e117224 */ /* 0x001fc600078e020e */
[----:B------:R-:W0:Y:S01]  /*3050*/  LDS R14, [UR4+0x8] ;  /* 0x00000804ff0e7984 */ /* 0x000e220008000800 */
[----:B--2---:R-:W-:Y:S02]  /*3060*/  IMAD R19, R17, R16, R15 ;  /* 0x0000001011137224 */ /* 0x004fe400078e020f */
[----:B0-----:R-:W-:Y:S01]  /*3070*/  IMAD R14, R14, R17, R17 ;  /* 0x000000110e0e7224 */ /* 0x001fe200078e0211 */
[----:B------:R-:W0:Y:S04]  /*3080*/  LDS R15, [UR4+0x10] ;  /* 0x00001004ff0f7984 */ /* 0x000e280008000800 */
[----:B------:R1:W-:Y:S04]  /*3090*/  STG.E desc[UR8][R4.64], R19 ;  /* 0x0000001304007986 */ /* 0x0003e8000c101908 */
[----:B------:R-:W2:Y:S02]  /*30a0*/  LDG.E R16, desc[UR8][R8.64+0x8] ;  /* 0x0000080808107981 */ /* 0x000ea4000c1e1900 */
[----:B--2---:R-:W-:-:S02]  /*30b0*/  IMAD R17, R14, R16, R19 ;  /* 0x000000100e117224 */ /* 0x004fc400078e0213 */
[----:B------:R-:W2:Y:S04]  /*30c0*/  LDS R16, [UR4+0x18] ;  /* 0x00001804ff107984 */ /* 0x000ea80008000800 */
[----:B------:R3:W-:Y:S04]  /*30d0*/  STG.E desc[UR8][R4.64], R17 ;  /* 0x0000001104007986 */ /* 0x0007e8000c101908 */
[----:B------:R-:W4:Y:S01]  /*30e0*/  LDG.E R20, desc[UR8][R8.64+0xc] ;  /* 0x00000c0808147981 */ /* 0x000f22000c1e1900 */
[----:B0-----:R-:W-:Y:S01]  /*30f0*/  IMAD R14, R14, R15, R14 ;  /* 0x0000000f0e0e7224 */ /* 0x001fe200078e020e */
[----:B------:R-:W-:Y:S01]  /*3100*/  IADD3 R13, P1, PT, R13, 0x8, RZ ;  /* 0x000000080d0d7810 */ /* 0x000fe20007f3e0ff */
[----:B------:R-:W-:-:S03]  /*3110*/  UIADD3 UR4, UPT, UPT, UR4, 0x40, URZ ;  /* 0x0000004004047890 */ /* 0x000fc6000fffe0ff */
[----:B-1----:R-:W-:Y:S01]  /*3120*/  IADD3 R19, P2, PT, R13, -R12, RZ ;  /* 0x8000000c0d137210 */ /* 0x002fe20007f5e0ff */
[----:B------:R-:W-:-:S03]  /*3130*/  IMAD.X R11, RZ, RZ, R11, P1 ;  /* 0x000000ffff0b7224 */ /* 0x000fc600008e060b */
[----:B------:R-:W-:Y:S01]  /*3140*/  ISETP.NE.U32.AND P1, PT, R19, 0x1, PT ;  /* 0x000000011300780c */ /* 0x000fe20003f25070 */
[----:B----4-:R-:W-:Y:S02]  /*3150*/  IMAD R15, R14, R20, R17 ;  /* 0x000000140e0f7224 */ /* 0x010fe400078e0211 */
[----:B---3--:R-:W-:Y:S01]  /*3160*/  IMAD.X R17, R11, 0x1, ~R10, P2 ;  /* 0x000000010b117824 */ /* 0x008fe200010e0e0a */
[----:B------:R-:W-:Y:S01]  /*3170*/  IADD3 R8, P2, PT, R8, 0x20, RZ ;  /* 0x0000002008087810 */ /* 0x000fe20007f5e0ff */
[----:B--2---:R-:W-:Y:S01]  /*3180*/  IMAD R14, R16, R14, R14 ;  /* 0x0000000e100e7224 */ /* 0x004fe200078e020e */
[----:B------:R0:W-:Y:S02]  /*3190*/  STG.E desc[UR8][R4.64], R15 ;  /* 0x0000000f04007986 */ /* 0x0001e4000c101908 */
[----:B------:R-:W-:Y:S01]  /*31a0*/  ISETP.NE.AND.EX P1, PT, R17, RZ, PT, P1 ;  /* 0x000000ff1100720c */ /* 0x000fe20003f25310 */
[----:B------:R-:W-:-:S12]  /*31b0*/  IMAD.X R9, RZ, RZ, R9, P2 ;  /* 0x000000ffff097224 */ /* 0x000fd800010e0609 */
[----:B0-----:R-:W-:Y:S05]  /*31c0*/  @P1 BRA `(.L_x_73) ;  /* 0xfffffffc00381947 */ /* 0x001fea000383ffff */
.L_x_72:
[----:B------:R-:W-:Y:S05]  /*31d0*/  @!P0 BRA `(.L_x_71) ;  /* 0x0000000000fc8947 */ /* 0x000fea0003800000 */
[----:B------:R-:W-:Y:S02]  /*31e0*/  ISETP.GE.U32.AND P0, PT, R18, 0x4, PT ;  /* 0x000000041200780c */ /* 0x000fe40003f06070 */
[----:B------:R-:W-:Y:S02]  /*31f0*/  LOP3.LUT R16, R0, 0x3, RZ, 0xc0, !PT ;  /* 0x0000000300107812 */ /* 0x000fe400078ec0ff */
[----:B------:R-:W-:Y:S02]  /*3200*/  ISETP.GE.U32.AND.EX P0, PT, RZ, RZ, PT, P0 ;  /* 0x000000ffff00720c */ /* 0x000fe40003f06100 */
[----:B------:R-:W-:-:S04]  /*3210*/  ISETP.NE.U32.AND P1, PT, R16, RZ, PT ;  /* 0x000000ff1000720c */ /* 0x000fc80003f25070 */
[----:B------:R-:W-:-:S07]  /*3220*/  ISETP.NE.AND.EX P1, PT, RZ, RZ, PT, P1 ;  /* 0x000000ffff00720c */ /* 0x000fce0003f25310 */
[----:B------:R-:W-:Y:S06]  /*3230*/  @!P0 BRA `(.L_x_74) ;  /* 0x0000000000708947 */ /* 0x000fec0003800000 */
[----:B------:R-:W-:-:S04]  /*3240*/  LEA R8, P0, R13, R6, 0x2 ;  /* 0x000000060d087211 */ /* 0x000fc800078010ff */
[----:B------:R-:W-:-:S05]  /*3250*/  LEA.HI.X R9, R13, R7, R11, 0x2, P0 ;  /* 0x000000070d097211 */ /* 0x000fca00000f140b */
[----:B------:R-:W2:Y:S01]  /*3260*/  LDG.E R10, desc[UR8][R8.64+-0x4] ;  /* 0xfffffc08080a7981 */ /* 0x000ea2000c1e1900 */
[----:B------:R-:W0:Y:S01]  /*3270*/  S2R R17, SR_CgaCtaId ;  /* 0x0000000000117919 */ /* 0x000e220000008800 */
[----:B--2---:R-:W-:-:S05]  /*3280*/  IMAD R15, R14, R10, R15 ;  /* 0x0000000a0e0f7224 */ /* 0x004fca00078e020f */
[----:B------:R-:W-:Y:S04]  /*3290*/  STG.E desc[UR8][R4.64], R15 ;  /* 0x0000000f04007986 */ /* 0x000fe8000c101908 */
[----:B------:R-:W2:Y:S01]  /*32a0*/  LDG.E R12, desc[UR8][R8.64] ;  /* 0x00000008080c7981 */ /* 0x000ea2000c1e1900 */
[----:B------:R-:W-:-:S04]  /*32b0*/  MOV R10, 0x400 ;  /* 0x00000400000a7802 */ /* 0x000fc80000000f00 */
[----:B0-----:R-:W-:-:S05]  /*32c0*/  LEA R10, R17, R10, 0x18 ;  /* 0x0000000a110a7211 */ /* 0x001fca00078ec0ff */
[----:B------:R-:W-:-:S05]  /*32d0*/  IMAD R10, R13, 0x8, R10 ;  /* 0x000000080d0a7824 */ /* 0x000fca00078e020a */
[----:B------:R-:W0:Y:S04]  /*32e0*/  LDS R17, [R10+-0x8] ;  /* 0xfffff8000a117984 */ /* 0x000e280000000800 */
[----:B------:R-:W-:Y:S01]  /*32f0*/  LDS R21, [R10+0x10] ;  /* 0x000010000a157984 */ /* 0x000fe20000000800 */
[----:B0-----:R-:W-:-:S04]  /*3300*/  IMAD R14, R14, R17, R14 ;  /* 0x000000110e0e7224 */ /* 0x001fc800078e020e */
[C---:B--2---:R-:W-:Y:S02]  /*3310*/  IMAD R17, R14.reuse, R12, R15 ;  /* 0x0000000c0e117224 */ /* 0x044fe400078e020f */
[----:B------:R-:W0:Y:S04]  /*3320*/  LDS R15, [R10] ;  /* 0x000000000a0f7984 */ /* 0x000e280000000800 */
[----:B------:R-:W-:Y:S04]  /*3330*/  STG.E desc[UR8][R4.64], R17 ;  /* 0x0000001104007986 */ /* 0x000fe8000c101908 */
[----:B------:R-:W2:Y:S01]  /*3340*/  LDG.E R12, desc[UR8][R8.64+0x4] ;  /* 0x00000408080c7981 */ /* 0x000ea2000c1e1900 */
[----:B0-----:R-:W-:-:S03]  /*3350*/  IMAD R14, R14, R15, R14 ;  /* 0x0000000f0e0e7224 */ /* 0x001fc600078e020e */
[----:B------:R-:W0:Y:S01]  /*3360*/  LDS R15, [R10+0x8] ;  /* 0x000008000a0f7984 */ /* 0x000e220000000800 */
[----:B--2---:R-:W-:-:S05]  /*3370*/  IMAD R19, R14, R12, R17 ;  /* 0x0000000c0e137224 */ /* 0x004fca00078e0211 */
[----:B------:R1:W-:Y:S04]  /*3380*/  STG.E desc[UR8][R4.64], R19 ;  /* 0x0000001304007986 */ /* 0x0003e8000c101908 */
[----:B------:R-:W2:Y:S01]  /*3390*/  LDG.E R12, desc[UR8][R8.64+0x8] ;  /* 0x00000808080c7981 */ /* 0x000ea2000c1e1900 */
[----:B0-----:R-:W-:Y:S01]  /*33a0*/  IMAD R14, R14, R15, R14 ;  /* 0x0000000f0e0e7224 */ /* 0x001fe200078e020e */
[----:B------:R-:W-:-:S05]  /*33b0*/  IADD3 R13, P0, PT, R13, 0x4, RZ ;  /* 0x000000040d0d7810 */ /* 0x000fca0007f1e0ff */
[----:B------:R-:W-:Y:S02]  /*33c0*/  IMAD.X R11, RZ, RZ, R11, P0 ;  /* 0x000000ffff0b7224 */ /* 0x000fe400000e060b */
[C---:B--2---:R-:W-:Y:S02]  /*33d0*/  IMAD R15, R14.reuse, R12, R19 ;  /* 0x0000000c0e0f7224 */ /* 0x044fe400078e0213 */
[----:B------:R-:W-:-:S03]  /*33e0*/  IMAD R14, R14, R21, R14 ;  /* 0x000000150e0e7224 */ /* 0x000fc600078e020e */
[----:B------:R1:W-:Y:S04]  /*33f0*/  STG.E desc[UR8][R4.64], R15 ;  /* 0x0000000f04007986 */ /* 0x0003e8000c101908 */
.L_x_74:
[----:B------:R-:W-:Y:S05]  /*3400*/  @!P1 BRA `(.L_x_71) ;  /* 0x0000000000709947 */ /* 0x000fea0003800000 */
[----:B------:R-:W-:-:S04]  /*3410*/  ISETP.NE.U32.AND P0, PT, R16, 0x1, PT ;  /* 0x000000011000780c */ /* 0x000fc80003f05070 */
[----:B------:R-:W-:-:S13]  /*3420*/  ISETP.NE.AND.EX P0, PT, RZ, RZ, PT, P0 ;  /* 0x000000ffff00720c */ /* 0x000fda0003f05300 */
[----:B------:R-:W-:-:S04]  /*3430*/  @P0 LEA R8, P1, R13, R6, 0x2 ;  /* 0x000000060d080211 */ /* 0x000fc800078210ff */
[----:B------:R-:W-:-:S05]  /*3440*/  @P0 LEA.HI.X R9, R13, R7, R11, 0x2, P1 ;  /* 0x000000070d090211 */ /* 0x000fca00008f140b */
[----:B------:R-:W2:Y:S01]  /*3450*/  @P0 LDG.E R10, desc[UR8][R8.64+-0x4] ;  /* 0xfffffc08080a0981 */ /* 0x000ea2000c1e1900 */
[----:B-1----:R-:W0:Y:S01]  /*3460*/  @P0 S2R R19, SR_CgaCtaId ;  /* 0x0000000000130919 */ /* 0x002e220000008800 */
[----:B------:R-:W-:-:S04]  /*3470*/  @P0 MOV R12, 0x400 ;  /* 0x00000400000c0802 */ /* 0x000fc80000000f00 */
[----:B0-----:R-:W-:-:S05]  /*3480*/  @P0 LEA R12, R19, R12, 0x18 ;  /* 0x0000000c130c0211 */ /* 0x001fca00078ec0ff */
[----:B------:R-:W-:-:S05]  /*3490*/  @P0 IMAD R12, R13, 0x8, R12 ;  /* 0x000000080d0c0824 */ /* 0x000fca00078e020c */
[----:B------:R-:W0:Y:S01]  /*34a0*/  @P0 LDS R19, [R12+-0x8] ;  /* 0xfffff8000c130984 */ /* 0x000e220000000800 */
[----:B--2---:R-:W-:Y:S01]  /*34b0*/  @P0 IMAD R17, R14, R10, R15 ;  /* 0x0000000a0e110224 */ /* 0x004fe200078e020f */
[----:B------:R-:W-:Y:S02]  /*34c0*/  LOP3.LUT R0, R0, 0x1, RZ, 0xc0, !PT ;  /* 0x0000000100007812 */ /* 0x000fe400078ec0ff */
[----:B------:R-:W1:Y:S04]  /*34d0*/  @P0 LDS R12, [R12] ;  /* 0x000000000c0c0984 */ /* 0x000e680000000800 */
[----:B------:R2:W-:Y:S04]  /*34e0*/  @P0 STG.E desc[UR8][R4.64], R17 ;  /* 0x0000001104000986 */ /* 0x0005e8000c101908 */
[----:B------:R3:W4:Y:S01]  /*34f0*/  @P0 LDG.E R10, desc[UR8][R8.64] ;  /* 0x00000008080a0981 */ /* 0x000722000c1e1900 */
[----:B------:R-:W-:Y:S01]  /*3500*/  ISETP.NE.U32.AND P1, PT, R0, 0x1, PT ;  /* 0x000000010000780c */ /* 0x000fe20003f25070 */
[----:B0-----:R-:W-:Y:S01]  /*3510*/  @P0 IMAD R19, R14, R19, R14 ;  /* 0x000000130e130224 */ /* 0x001fe200078e020e */
[----:B------:R-:W-:-:S02]  /*3520*/  @P0 IADD3 R13, P2, PT, R13, 0x2, RZ ;  /* 0x000000020d0d0810 */ /* 0x000fc40007f5e0ff */
[----:B------:R-:W-:-:S03]  /*3530*/  ISETP.NE.U32.AND.EX P1, PT, RZ, RZ, PT, P1 ;  /* 0x000000ffff00720c */ /* 0x000fc60003f25110 */
[----:B------:R-:W-:-:S10]  /*3540*/  @P0 IMAD.X R11, RZ, RZ, R11, P2 ;  /* 0x000000ffff0b0224 */ /* 0x000fd400010e060b */
[----:B---3--:R-:W-:-:S04]  /*3550*/  @!P1 LEA R8, P2, R13, R6, 0x2 ;  /* 0x000000060d089211 */ /* 0x008fc800078410ff */
[----:B------:R-:W-:Y:S01]  /*3560*/  @!P1 LEA.HI.X R9, R13, R7, R11, 0x2, P2 ;  /* 0x000000070d099211 */ /* 0x000fe200010f140b */
[----:B----4-:R-:W-:-:S05]  /*3570*/  @P0 IMAD R15, R19, R10, R17 ;  /* 0x0000000a130f0224 */ /* 0x010fca00078e0211 */
[----:B------:R2:W-:Y:S04]  /*3580*/  @P0 STG.E desc[UR8][R4.64], R15 ;  /* 0x0000000f04000986 */ /* 0x0005e8000c101908 */
[----:B------:R-:W3:Y:S01]  /*3590*/  @!P1 LDG.E R8, desc[UR8][R8.64+-0x4] ;  /* 0xfffffc0808089981 */ /* 0x000ee2000c1e1900 */
[----:B-1----:R-:W-:-:S04]  /*35a0*/  @P0 IMAD R14, R19, R12, R19 ;  /* 0x0000000c130e0224 */ /* 0x002fc800078e0213 */
[----:B---3--:R-:W-:-:S05]  /*35b0*/  @!P1 IMAD R11, R8, R14, R15 ;  /* 0x0000000e080b9224 */ /* 0x008fca00078e020f */
[----:B------:R2:W-:Y:S02]  /*35c0*/  @!P1 STG.E desc[UR8][R4.64], R11 ;  /* 0x0000000b04009986 */ /* 0x0005e4000c101908 */
.L_x_71:
[----:B------:R-:W1:Y:S02]  /*35d0*/  LDG.E R0, desc[UR8][R2.64] ;  /* 0x0000000802007981 */ /* 0x000e64000c1e1900 */
[----:B-12---:R-:W-:-:S05]  /*35e0*/  VIADD R5, R0, 0x1 ;  /* 0x0000000100057836 */ /* 0x006fca0000000000 */
[----:B------:R1:W-:Y:S01]  /*35f0*/  STG.E desc[UR8][R2.64], R5 ;  /* 0x0000000502007986 */ /* 0x0003e2000c101908 */
[----:B------:R-:W-:Y:S05]  /*3600*/  BRA `(.L_x_75) ;  /* 0x0000000000147947 */ /* 0x000fea0003800000 */
.L_x_70:
[----:B------:R-:W2:Y:S01]  /*3610*/  LDCU.64 UR4, c[0x0][0x388] ;  /* 0x00007100ff0477ac */ /* 0x000ea20008000a00 */
[----:B-1----:R-:W-:Y:S01]  /*3620*/  IMAD.MOV.U32 R5, RZ, RZ, -0x1 ;  /* 0xffffffffff057424 */ /* 0x002fe200078e00ff */
[----:B--2---:R-:W-:-:S04]  /*3630*/  IADD3 R2, P0, PT, R4, UR4, RZ ;  /* 0x0000000404027c10 */ /* 0x004fc8000ff1e0ff */
[----:B------:R-:W-:-:S05]  /*3640*/  IADD3.X R3, PT, PT, R21, UR5, RZ, P0, !PT ;  /* 0x0000000515037c10 */ /* 0x000fca00087fe4ff */
[----:B------:R2:W-:Y:S04]  /*3650*/  STG.E desc[UR8][R2.64], R5 ;  /* 0x0000000502007986 */ /* 0x0005e8000c101908 */
.L_x_75:
[----:B------:R-:W-:Y:S05]  /*3660*/  BSYNC.RECONVERGENT B0 ;  /* 0x0000000000007941 */ /* 0x000fea0003800200 */
.L_x_69:
[----:B-12---:R-:W1:Y:S02]  /*3670*/  LDC R3, c[0x0][0x390] ;  /* 0x0000e400ff037b82 */ /* 0x006e640000000800 */
[----:B-1----:R-:W-:-:S13]  /*3680*/  ISETP.GT.AND P0, PT, R3, 0x1, PT ;  /* 0x000000010300780c */ /* 0x002fda0003f04270 */
[----:B------:R-:W-:Y:S05]  /*3690*/  @P0 BRA `(.L_x_76) ;  /* 0x0000000000340947 */ /* 0x000fea0003800000 */
[----:B------:R-:W-:-:S05]  /*36a0*/  VIMNMX.U32 R3, PT, PT, R3, 0x2, PT ;  /* 0x0000000203037848 */ /* 0x000fca0003fe0000 */
[----:B------:R-:W-:-:S04]  /*36b0*/  IMAD.SHL.U32 R0, R3, 0x4, RZ ;  /* 0x0000000403007824 */ /* 0x000fc800078e00ff */
[----:B------:R-:W1:Y:S02]  /*36c0*/  LDC R2, c[0x2][R0+0x18] ;  /* 0x0080060000027b82 */ /* 0x000e640000000800 */
[----:B-1----:R-:W-:-:S04]  /*36d0*/  SHF.R.S32.HI R3, RZ, 0x1f, R2 ;  /* 0x0000001fff037819 */ /* 0x002fc80000011402 */
.L_x_135:
[----:B------:R-:W-:Y:S05]  /*36e0*/  BRX R2 -0x36f0                                                                              (*"BRANCH_TARGETS .L_x_136,.L_x_137,.L_x_138"*) ;  /* 0xffffffc802447949 */ /* 0x000fea000383ffff */
.L_x_137:
[----:B------:R-:W2:Y:S02]  /*36f0*/  LDG.E R0, desc[UR8][R6.64] ;  /* 0x0000000806007981 */ /* 0x000ea4000c1e1900 */
[----:B--2---:R-:W-:-:S05]  /*3700*/  VIADD R3, R0, 0xffffffff ;  /* 0xffffffff00037836 */ /* 0x004fca0000000000 */
[----:B------:R-:W-:Y:S01]  /*3710*/  STG.E desc[UR8][R6.64], R3 ;  /* 0x0000000306007986 */ /* 0x000fe2000c101908 */
[----:B------:R-:W-:Y:S05]  /*3720*/  EXIT ;  /* 0x000000000000794d */ /* 0x000fea0003800000 */
.L_x_136:
[----:B------:R-:W2:Y:S02]  /*3730*/  LDG.E R3, desc[UR8][R6.64] ;  /* 0x0000000806037981 */ /* 0x000ea4000c1e1900 */
[----:B--2---:R-:W-:-:S05]  /*3740*/  VIADD R3, R3, 0x1 ;  /* 0x0000000103037836 */ /* 0x004fca0000000000 */
[----:B------:R-:W-:Y:S01]  /*3750*/  STG.E desc[UR8][R6.64], R3 ;  /* 0x0000000306007986 */ /* 0x000fe2000c101908 */
[----:B------:R-:W-:Y:S05]  /*3760*/  EXIT ;  /* 0x000000000000794d */ /* 0x000fea0003800000 */
.L_x_76:
[----:B------:R-:W-:-:S05]  /*3770*/  IMAD.MOV.U32 R0, RZ, RZ, -0x2 ;  /* 0xfffffffeff007424 */ /* 0x000fca00078e00ff */
[----:B------:R-:W-:-:S05]  /*3780*/  VIADDMNMX.U32 R0, R3, R0, 0x2, PT ;  /* 0x0000000203007446 */ /* 0x000fca0003800000 */
[----:B------:R-:W-:-:S04]  /*3790*/  IMAD.SHL.U32 R0, R0, 0x4, RZ ;  /* 0x0000000400007824 */ /* 0x000fc800078e00ff */
[----:B------:R-:W1:Y:S02]  /*37a0*/  LDC R2, c[0x2][R0+0x24] ;  /* 0x0080090000027b82 */ /* 0x000e640000000800 */
[----:B-1----:R-:W-:-:S04]  /*37b0*/  SHF.R.S32.HI R3, RZ, 0x1f, R2 ;  /* 0x0000001fff037819 */ /* 0x002fc80000011402 */
.L_x_139:
[----:B------:R-:W-:Y:S05]  /*37c0*/  BRX R2 -0x37d0                                                                              (*"BRANCH_TARGETS .L_x_140,.L_x_141,.L_x_138"*) ;  /* 0xffffffc8020c7949 */ /* 0x000fea000383ffff */
.L_x_141:
[----:B------:R-:W2:Y:S02]  /*37d0*/  LDG.E R0, desc[UR8][R6.64+0x4] ;  /* 0x0000040806007981 */ /* 0x000ea4000c1e1900 */
[----:B--2---:R-:W-:-:S05]  /*37e0*/  VIADD R3, R0, 0xffffffff ;  /* 0xffffffff00037836 */ /* 0x004fca0000000000 */
[----:B------:R-:W-:Y:S01]  /*37f0*/  STG.E desc[UR8][R6.64+0x4], R3 ;  /* 0x0000040306007986 */ /* 0x000fe2000c101908 */
[----:B------:R-:W-:Y:S05]  /*3800*/  EXIT ;  /* 0x000000000000794d */ /* 0x000fea0003800000 */
.L_x_140:
[----:B------:R-:W2:Y:S02]  /*3810*/  LDG.E R3, desc[UR8][R6.64+0x4] ;  /* 0x0000040806037981 */ /* 0x000ea4000c1e1900 */
[----:B--2---:R-:W-:-:S05]  /*3820*/  VIADD R3, R3, 0x1 ;  /* 0x0000000103037836 */ /* 0x004fca0000000000 */
[----:B------:R1:W-:Y:S02]  /*3830*/  STG.E desc[UR8][R6.64+0x4], R3 ;  /* 0x0000040306007986 */ /* 0x0003e4000c101908 */
.L_x_138:
[----:B------:R-:W-:Y:S05]  /*3840*/  EXIT ;  /* 0x000000000000794d */ /* 0x000fea0003800000 */
        .weak           $__internal_1_$__cuda_sm20_div_u64
        .type           $__internal_1_$__cuda_sm20_div_u64,@function
        .size           $__internal_1_$__cuda_sm20_div_u64,($__internal_2_$__cuda_sm20_rem_u64 - $__internal_1_$__cuda_sm20_div_u64)
$__internal_1_$__cuda_sm20_div_u64:
[----:B------:R-:W-:Y:S02]  /*3850*/  IMAD.MOV.U32 R12, RZ, RZ, R20 ;  /* 0x000000ffff0c7224 */ /* 0x000fe400078e0014 */
[----:B------:R-:W-:-:S04]  /*3860*/  IMAD.MOV.U32 R13, RZ, RZ, R9 ;  /* 0x000000ffff0d7224 */ /* 0x000fc800078e0009 */
[----:B------:R-:W0:Y:S08]  /*3870*/  I2F.U64.RP R12, R12 ;  /* 0x0000000c000c7312 */ /* 0x000e300000309000 */
[----:B0-----:R-:W0:Y:S02]  /*3880*/  MUFU.RCP R12, R12 ;  /* 0x0000000c000c7308 */ /* 0x001e240000001000 */
[----:B0-----:R-:W-:-:S06]  /*3890*/  VIADD R12, R12, 0x1ffffffe ;  /* 0x1ffffffe0c0c7836 */ /* 0x001fcc0000000000 */
[----:B------:R-:W0:Y:S02]  /*38a0*/  F2I.U64.TRUNC R26, R12 ;  /* 0x0000000c001a7311 */ /* 0x000e24000020d800 */
[----:B0-----:R-:W-:-:S04]  /*38b0*/  IMAD.WIDE.U32 R22, R26, R20, RZ ;  /* 0x000000141a167225 */ /* 0x001fc800078e00ff */
[C---:B------:R-:W-:Y:S01]  /*38c0*/  IMAD R13, R26.reuse, R9, R23 ;  /* 0x000000091a0d7224 */ /* 0x040fe200078e0217 */
[----:B------:R-:W-:Y:S01]  /*38d0*/  IADD3 R22, P0, PT, RZ, -R22, RZ ;  /* 0x80000016ff167210 */ /* 0x000fe20007f1e0ff */
[----:B------:R-:W-:Y:S02]  /*38e0*/  IMAD.MOV.U32 R25, RZ, RZ, R26 ;  /* 0x000000ffff197224 */ /* 0x000fe400078e001a */
[----:B------:R-:W-:Y:S02]  /*38f0*/  IMAD R13, R27, R20, R13 ;  /* 0x000000141b0d7224 */ /* 0x000fe400078e020d */
[----:B------:R-:W-:-:S04]  /*3900*/  IMAD.HI.U32 R24, R26, R22, RZ ;  /* 0x000000161a187227 */ /* 0x000fc800078e00ff */
[----:B------:R-:W-:-:S04]  /*3910*/  IMAD.X R13, RZ, RZ, ~R13, P0 ;  /* 0x000000ffff0d7224 */ /* 0x000fc800000e0e0d */
[----:B------:R-:W-:-:S04]  /*3920*/  IMAD.WIDE.U32 R24, P0, R26, R13, R24 ;  /* 0x0000000d1a187225 */ /* 0x000fc80007800018 */
[C---:B------:R-:W-:Y:S02]  /*3930*/  IMAD R12, R27.reuse, R13, RZ ;  /* 0x0000000d1b0c7224 */ /* 0x040fe400078e02ff */
[----:B------:R-:W-:-:S04]  /*3940*/  IMAD.HI.U32 R22, P1, R27, R22, R24 ;  /* 0x000000161b167227 */ /* 0x000fc80007820018 */
[----:B------:R-:W-:Y:S01]  /*3950*/  IMAD.HI.U32 R13, R27, R13, RZ ;  /* 0x0000000d1b0d7227 */ /* 0x000fe200078e00ff */
[----:B------:R-:W-:-:S03]  /*3960*/  IADD3 R25, P2, PT, R12, R22, RZ ;  /* 0x000000160c197210 */ /* 0x000fc60007f5e0ff */
[----:B------:R-:W-:Y:S02]  /*3970*/  IMAD.X R12, R13, 0x1, R27, P0 ;  /* 0x000000010d0c7824 */ /* 0x000fe400000e061b */
[----:B------:R-:W-:-:S03]  /*3980*/  IMAD.WIDE.U32 R22, R25, R20, RZ ;  /* 0x0000001419167225 */ /* 0x000fc600078e00ff */
[----:B------:R-:W-:Y:S01]  /*3990*/  IADD3.X R12, PT, PT, RZ, RZ, R12, P2, P1 ;  /* 0x000000ffff0c7210 */ /* 0x000fe200017e240c */
[----:B------:R-:W-:Y:S01]  /*39a0*/  IMAD R23, R25, R9, R23 ;  /* 0x0000000919177224 */ /* 0x000fe200078e0217 */
[----:B------:R-:W-:-:S03]  /*39b0*/  IADD3 R22, P0, PT, RZ, -R22, RZ ;  /* 0x80000016ff167210 */ /* 0x000fc60007f1e0ff */
        /* <DEDUP_REMOVED lines=9> */
[----:B------:R-:W-:-:S03]  /*3a50*/  IMAD.HI.U32 R24, R22, R19, RZ ;  /* 0x0000001316187227 */ /* 0x000fc600078e00ff */
[----:B------:R-:W-:Y:S01]  /*3a60*/  IADD3.X R13, PT, PT, RZ, RZ, R13, P2, P1 ;  /* 0x000000ffff0d7210 */ /* 0x000fe200017e240d */
[----:B------:R-:W-:Y:S02]  /*3a70*/  IMAD.MOV.U32 R25, RZ, RZ, RZ ;  /* 0x000000ffff197224 */ /* 0x000fe400078e00ff */
[----:B------:R-:W-:-:S04]  /*3a80*/  IMAD.WIDE.U32 R22, R22, R18, R24 ;  /* 0x0000001216167225 */ /* 0x000fc800078e0018 */
[C---:B------:R-:W-:Y:S02]  /*3a90*/  IMAD R12, R13.reuse, R18, RZ ;  /* 0x000000120d0c7224 */ /* 0x040fe400078e02ff */
[----:B------:R-:W-:-:S04]  /*3aa0*/  IMAD.HI.U32 R22, P0, R13, R19, R22 ;  /* 0x000000130d167227 */ /* 0x000fc80007800016 */
[----:B------:R-:W-:Y:S01]  /*3ab0*/  IMAD.HI.U32 R13, R13, R18, RZ ;  /* 0x000000120d0d7227 */ /* 0x000fe200078e00ff */
[----:B------:R-:W-:-:S03]  /*3ac0*/  IADD3 R12, P1, PT, R12, R22, RZ ;  /* 0x000000160c0c7210 */ /* 0x000fc60007f3e0ff */
[----:B------:R-:W-:Y:S02]  /*3ad0*/  IMAD.X R13, RZ, RZ, R13, P0 ;  /* 0x000000ffff0d7224 */ /* 0x000fe400000e060d */
[----:B------:R-:W-:-:S04]  /*3ae0*/  IMAD.WIDE.U32 R22, R12, R20, RZ ;  /* 0x000000140c167225 */ /* 0x000fc800078e00ff */
[----:B------:R-:W-:Y:S01]  /*3af0*/  IMAD.X R13, RZ, RZ, R13, P1 ;  /* 0x000000ffff0d7224 */ /* 0x000fe200008e060d */
[----:B------:R-:W-:Y:S01]  /*3b00*/  IADD3 R22, P1, PT, -R22, R19, RZ ;  /* 0x0000001316167210 */ /* 0x000fe20007f3e1ff */
[C---:B------:R-:W-:Y:S01]  /*3b10*/  IMAD R23, R12.reuse, R9, R23 ;  /* 0x000000090c177224 */ /* 0x040fe200078e0217 */
[----:B------:R-:W-:Y:S02]  /*3b20*/  IADD3 R19, P2, PT, R12, 0x1, RZ ;  /* 0x000000010c137810 */ /* 0x000fe40007f5e0ff */
[-C--:B------:R-:W-:Y:S01]  /*3b30*/  ISETP.GE.U32.AND P0, PT, R22, R20.reuse, PT ;  /* 0x000000141600720c */ /* 0x080fe20003f06070 */
[----:B------:R-:W-:Y:S02]  /*3b40*/  IMAD R23, R13, R20, R23 ;  /* 0x000000140d177224 */ /* 0x000fe400078e0217 */
[----:B------:R-:W-:Y:S02]  /*3b50*/  IMAD.X R24, RZ, RZ, R13, P2 ;  /* 0x000000ffff187224 */ /* 0x000fe400010e060d */
[----:B------:R-:W-:Y:S01]  /*3b60*/  IMAD.X R18, R18, 0x1, ~R23, P1 ;  /* 0x0000000112127824 */ /* 0x000fe200008e0e17 */
[----:B------:R-:W-:-:S04]  /*3b70*/  IADD3 R23, P1, PT, -R20, R22, RZ ;  /* 0x0000001614177210 */ /* 0x000fc80007f3e1ff */
[----:B------:R-:W-:-:S04]  /*3b80*/  ISETP.GE.U32.AND.EX P0, PT, R18, R9, PT, P0 ;  /* 0x000000091200720c */ /* 0x000fc80003f06100 */
[----:B------:R-:W-:Y:S01]  /*3b90*/  SEL R22, R23, R22, P0 ;  /* 0x0000001617167207 */ /* 0x000fe20000000000 */
[----:B------:R-:W-:Y:S01]  /*3ba0*/  IMAD.X R23, R18, 0x1, ~R9, P1 ;  /* 0x0000000112177824 */ /* 0x000fe200008e0e09 */
[----:B------:R-:W-:Y:S02]  /*3bb0*/  SEL R19, R19, R12, P0 ;  /* 0x0000000c13137207 */ /* 0x000fe40000000000 */
[----:B------:R-:W-:Y:S02]  /*3bc0*/  SEL R24, R24, R13, P0 ;  /* 0x0000000d18187207 */ /* 0x000fe40000000000 */
[----:B------:R-:W-:Y:S02]  /*3bd0*/  IADD3 R12, P2, PT, R19, 0x1, RZ ;  /* 0x00000001130c7810 */ /* 0x000fe40007f5e0ff */
[----:B------:R-:W-:Y:S02]  /*3be0*/  SEL R23, R23, R18, P0 ;  /* 0x0000001217177207 */ /* 0x000fe40000000000 */
[----:B------:R-:W-:Y:S01]  /*3bf0*/  ISETP.GE.U32.AND P0, PT, R22, R20, PT ;  /* 0x000000141600720c */ /* 0x000fe20003f06070 */
[----:B------:R-:W-:Y:S01]  /*3c00*/  IMAD.X R13, RZ, RZ, R24, P2 ;  /* 0x000000ffff0d7224 */ /* 0x000fe200010e0618 */
[----:B------:R-:W-:-:S02]  /*3c10*/  ISETP.NE.U32.AND P1, PT, R20, RZ, PT ;  /* 0x000000ff1400720c */ /* 0x000fc40003f25070 */
[----:B------:R-:W-:Y:S02]  /*3c20*/  ISETP.GE.U32.AND.EX P0, PT, R23, R9, PT, P0 ;  /* 0x000000091700720c */ /* 0x000fe40003f06100 */
[----:B------:R-:W-:Y:S01]  /*3c30*/  ISETP.NE.AND.EX P1, PT, R9, RZ, PT, P1 ;  /* 0x000000ff0900720c */ /* 0x000fe20003f25310 */
[----:B------:R-:W-:Y:S01]  /*3c40*/  IMAD.MOV.U32 R9, RZ, RZ, 0x0 ;  /* 0x00000000ff097424 */ /* 0x000fe200078e00ff */
[----:B------:R-:W-:Y:S02]  /*3c50*/  SEL R12, R12, R19, P0 ;  /* 0x000000130c0c7207 */ /* 0x000fe40000000000 */
[----:B------:R-:W-:Y:S02]  /*3c60*/  SEL R13, R13, R24, P0 ;  /* 0x000000180d0d7207 */ /* 0x000fe40000000000 */
[----:B------:R-:W-:Y:S02]  /*3c70*/  SEL R12, R12, 0xffffffff, P1 ;  /* 0xffffffff0c0c7807 */ /* 0x000fe40000800000 */
[----:B------:R-:W-:Y:S01]  /*3c80*/  SEL R13, R13, 0xffffffff, P1 ;  /* 0xffffffff0d0d7807 */ /* 0x000fe20000800000 */
[----:B------:R-:W-:Y:S06]  /*3c90*/  RET.REL.NODEC R8 `(_Z29cme_component_get_nnz_per_rowPiS_immS_Pm) ;  /* 0xffffffc008d87950 */ /* 0x000fec0003c3ffff */
        .weak           $__internal_2_$__cuda_sm20_rem_u64
        .type           $__internal_2_$__cuda_sm20_rem_u64,@function
        .size           $__internal_2_$__cuda_sm20_rem_u64,(.L_x_146 - $__internal_2_$__cuda_sm20_rem_u64)
$__internal_2_$__cuda_sm20_rem_u64:
[----:B------:R-:W-:-:S06]  /*3ca0*/  IMAD.MOV.U32 R8, RZ, RZ, R0 ;  /* 0x000000ffff087224 */ /* 0x000fcc00078e0000 */
[----:B------:R-:W0:Y:S08]  /*3cb0*/  I2F.U64.RP R8, R8 ;  /* 0x0000000800087312 */ /* 0x000e300000309000 */
[----:B0-----:R-:W0:Y:S02]  /*3cc0*/  MUFU.RCP R10, R8 ;  /* 0x00000008000a7308 */ /* 0x001e240000001000 */
[----:B0-----:R-:W-:-:S06]  /*3cd0*/  VIADD R10, R10, 0x1ffffffe ;  /* 0x1ffffffe0a0a7836 */ /* 0x001fcc0000000000 */
[----:B------:R-:W0:Y:S02]  /*3ce0*/  F2I.U64.TRUNC R10, R10 ;  /* 0x0000000a000a7311 */ /* 0x000e24000020d800 */
[----:B0-----:R-:W-:-:S04]  /*3cf0*/  IMAD.WIDE.U32 R12, R10, R0, RZ ;  /* 0x000000000a0c7225 */ /* 0x001fc800078e00ff */
[----:B------:R-:W-:Y:S01]  /*3d00*/  IMAD R13, R10, R9, R13 ;  /* 0x000000090a0d7224 */ /* 0x000fe200078e020d */
[----:B------:R-:W-:-:S03]  /*3d10*/  IADD3 R15, P0, PT, RZ, -R12, RZ ;  /* 0x8000000cff0f7210 */ /* 0x000fc60007f1e0ff */
[----:B------:R-:W-:Y:S02]  /*3d20*/  IMAD R13, R11, R0, R13 ;  /* 0x000000000b0d7224 */ /* 0x000fe400078e020d */
[----:B------:R-:W-:-:S04]  /*3d30*/  IMAD.HI.U32 R12, R10, R15, RZ ;  /* 0x0000000f0a0c7227 */ /* 0x000fc800078e00ff */
[----:B------:R-:W-:Y:S02]  /*3d40*/  IMAD.X R17, RZ, RZ, ~R13, P0 ;  /* 0x000000ffff117224 */ /* 0x000fe400000e0e0d */
[----:B------:R-:W-:Y:S02]  /*3d50*/  IMAD.MOV.U32 R13, RZ, RZ, R10 ;  /* 0x000000ffff0d7224 */ /* 0x000fe400078e000a */
[-C--:B------:R-:W-:Y:S02]  /*3d60*/  IMAD R19, R11, R17.reuse, RZ ;  /* 0x000000110b137224 */ /* 0x080fe400078e02ff */
[----:B------:R-:W-:-:S04]  /*3d70*/  IMAD.WIDE.U32 R12, P0, R10, R17, R12 ;  /* 0x000000110a0c7225 */ /* 0x000fc8000780000c */
[----:B------:R-:W-:-:S04]  /*3d80*/  IMAD.HI.U32 R17, R11, R17, RZ ;  /* 0x000000110b117227 */ /* 0x000fc800078e00ff */
[----:B------:R-:W-:-:S04]  /*3d90*/  IMAD.HI.U32 R12, P1, R11, R15, R12 ;  /* 0x0000000f0b0c7227 */ /* 0x000fc8000782000c */
[----:B------:R-:W-:Y:S01]  /*3da0*/  IMAD.X R8, R17, 0x1, R11, P0 ;  /* 0x0000000111087824 */ /* 0x000fe200000e060b */
[----:B------:R-:W-:-:S04]  /*3db0*/  IADD3 R13, P2, PT, R19, R12, RZ ;  /* 0x0000000c130d7210 */ /* 0x000fc80007f5e0ff */
[----:B------:R-:W-:Y:S01]  /*3dc0*/  IADD3.X R15, PT, PT, RZ, RZ, R8, P2, P1 ;  /* 0x000000ffff0f7210 */ /* 0x000fe200017e2408 */
[----:B------:R-:W-:-:S04]  /*3dd0*/  IMAD.WIDE.U32 R10, R13, R0, RZ ;  /* 0x000000000d0a7225 */ /* 0x000fc800078e00ff */
        /* <DEDUP_REMOVED lines=21> */
[----:B------:R-:W-:Y:S02]  /*3f30*/  IMAD.X R15, RZ, RZ, R8, P1 ;  /* 0x000000ffff0f7224 */ /* 0x000fe400008e0608 */
[----:B------:R-:W-:Y:S01]  /*3f40*/  IMAD R13, R13, R9, R11 ;  /* 0x000000090d0d7224 */ /* 0x000fe200078e020b */
[----:B------:R-:W-:-:S03]  /*3f50*/  IADD3 R11, P1, PT, -R10, R5, RZ ;  /* 0x000000050a0b7210 */ /* 0x000fc60007f3e1ff */
[-C--:B------:R-:W-:Y:S01]  /*3f60*/  IMAD R13, R15, R0.reuse, R13 ;  /* 0x000000000f0d7224 */ /* 0x080fe200078e020d */
[----:B------:R-:W-:-:S03]  /*3f70*/  ISETP.GE.U32.AND P0, PT, R11, R0, PT ;  /* 0x000000000b00720c */ /* 0x000fc60003f06070 */
[----:B------:R-:W-:Y:S01]  /*3f80*/  IMAD.X R18, R18, 0x1, ~R13, P1 ;  /* 0x0000000112127824 */ /* 0x000fe200008e0e0d */
[----:B------:R-:W-:-:S04]  /*3f90*/  IADD3 R5, P1, PT, -R0, R11, RZ ;  /* 0x0000000b00057210 */ /* 0x000fc80007f3e1ff */
[C---:B------:R-:W-:Y:S01]  /*3fa0*/  ISETP.GE.U32.AND.EX P0, PT, R18.reuse, R9, PT, P0 ;  /* 0x000000091200720c */ /* 0x040fe20003f06100 */
[----:B------:R-:W-:Y:S01]  /*3fb0*/  IMAD.X R8, R18, 0x1, ~R9, P1 ;  /* 0x0000000112087824 */ /* 0x000fe200008e0e09 */
[----:B------:R-:W-:Y:S02]  /*3fc0*/  ISETP.NE.U32.AND P1, PT, R0, RZ, PT ;  /* 0x000000ff0000720c */ /* 0x000fe40003f25070 */
[----:B------:R-:W-:Y:S02]  /*3fd0*/  SEL R5, R5, R11, P0 ;  /* 0x0000000b05057207 */ /* 0x000fe40000000000 */
[----:B------:R-:W-:Y:S02]  /*3fe0*/  SEL R8, R8, R18, P0 ;  /* 0x0000001208087207 */ /* 0x000fe40000000000 */
[C---:B------:R-:W-:Y:S01]  /*3ff0*/  ISETP.GE.U32.AND P0, PT, R5.reuse, R0, PT ;  /* 0x000000000500720c */ /* 0x040fe20003f06070 */
[----:B------:R-:W-:Y:S01]  /*4000*/  IMAD.IADD R0, R5, 0x1, -R0 ;  /* 0x0000000105007824 */ /* 0x000fe200078e0a00 */
[----:B------:R-:W-:-:S02]  /*4010*/  ISETP.NE.AND.EX P1, PT, R9, RZ, PT, P1 ;  /* 0x000000ff0900720c */ /* 0x000fc40003f25310 */
[----:B------:R-:W-:-:S04]  /*4020*/  ISETP.GE.U32.AND.EX P0, PT, R8, R9, PT, P0 ;  /* 0x000000090800720c */ /* 0x000fc80003f06100 */
[----:B------:R-:W-:Y:S01]  /*4030*/  SEL R9, R0, R5, P0 ;  /* 0x0000000500097207 */ /* 0x000fe20000000000 */
[----:B------:R-:W-:-:S03]  /*4040*/  IMAD.MOV.U32 R5, RZ, RZ, 0x0 ;  /* 0x00000000ff057424 */ /* 0x000fc600078e00ff */
[----:B------:R-:W-:Y:S01]  /*4050*/  SEL R9, R9, 0xffffffff, P1 ;  /* 0xffffffff09097807 */ /* 0x000fe20000800000 */
[----:B------:R-:W-:Y:S06]  /*4060*/  RET.REL.NODEC R4 `(_Z29cme_component_get_nnz_per_rowPiS_immS_Pm) ;  /* 0xffffffbc04e47950 */ /* 0x000fec0003c3ffff */
.L_x_77:
        /* <DEDUP_REMOVED lines=9> */
.L_x_146:


//--------------------- .text._Z10get_statesPimmPm --------------------------
	.section	.text._Z10get_statesPimmPm,"ax",@progbits
	.align	128
        .global         _Z10get_statesPimmPm
        .type           _Z10get_statesPimmPm,@function
        .size           _Z10get_statesPimmPm,(.L_x_148 - _Z10get_statesPimmPm)
        .other          _Z10get_statesPimmPm,@"STO_CUDA_ENTRY STV_DEFAULT"
_Z10get_statesPimmPm:
.text._Z10get_statesPimmPm:
[----:B------:R-:W-:Y:S01]  /*0000*/  LDC R1, c[0x0][0x37c] ;  /* 0x0000df00ff017b82 */ /* 0x000fe20000000800 */
[----:B------:R-:W0:Y:S07]  /*0010*/  S2R R7, SR_TID.X ;  /* 0x0000000000077919 */ /* 0x000e2e0000002100 */
[----:B------:R-:W0:Y:S01]  /*0020*/  LDC.64 R14, c[0x0][0x388] ;  /* 0x0000e200ff0e7b82 */ /* 0x000e220000000a00 */
[----:B------:R-:W1:Y:S01]  /*0030*/  LDCU.64 UR8, c[0x0][0x358] ;  /* 0x00006b00ff0877ac */ /* 0x000e620008000a00 */
[----:B------:R-:W2:Y:S01]  /*0040*/  LDCU.64 UR6, c[0x0][0x390] ;  /* 0x00007200ff0677ac */ /* 0x000ea20008000a00 */
[----:B0-----:R-:W-:-:S04]  /*0050*/  ISETP.GE.U32.AND P0, PT, R7, R14, PT ;  /* 0x0000000e0700720c */ /* 0x001fc80003f06070 */
[----:B------:R-:W-:-:S13]  /*0060*/  ISETP.GE.U32.AND.EX P0, PT, RZ, R15, PT, P0 ;  /* 0x0000000fff00720c */ /* 0x000fda0003f06100 */
[----:B------:R-:W0:Y:S02]  /*0070*/  @!P0 LDC.64 R2, c[0x0][0x398] ;  /* 0x0000e600ff028b82 */ /* 0x000e240000000a00 */
[----:B0-----:R-:W-:-:S04]  /*0080*/  @!P0 LEA R2, P1, R7, R2, 0x3 ;  /* 0x0000000207028211 */ /* 0x001fc800078218ff */
[----:B------:R-:W-:-:S06]  /*0090*/  @!P0 LEA.HI.X R3, R7, R3, RZ, 0x3, P1 ;  /* 0x0000000307038211 */ /* 0x000fcc00008f1cff */
[----:B-1----:R-:W3:Y:S01]  /*00a0*/  @!P0 LDG.E.64 R2, desc[UR8][R2.64] ;  /* 0x0000000802028981 */ /* 0x002ee2000c1e1b00 */
[----:B------:R-:W0:Y:S01]  /*00b0*/  S2UR UR4, SR_CTAID.X ;  /* 0x00000000000479c3 */ /* 0x000e220000002500 */
[----:B------:R-:W1:Y:S07]  /*00c0*/  @!P0 S2R R5, SR_CgaCtaId ;  /* 0x0000000000058919 */ /* 0x000e6e0000008800 */
[----:B------:R-:W0:Y:S02]  /*00d0*/  LDC R0, c[0x0][0x360] ;  /* 0x0000d800ff007b82 */ /* 0x000e240000000800 */
[----:B0-----:R-:W-:-:S05]  /*00e0*/  IMAD R0, R0, UR4, RZ ;  /* 0x0000000400007c24 */ /* 0x001fca000f8e02ff */
[----:B------:R-:W-:Y:S02]  /*00f0*/  IADD3 R6, P2, PT, R0, R7, RZ ;  /* 0x0000000700067210 */ /* 0x000fe40007f5e0ff */
[----:B------:R-:W-:Y:S02]  /*0100*/  @!P0 MOV R0, 0x400 ;  /* 0x0000040000008802 */ /* 0x000fe40000000f00 */
[----:B--2---:R-:W-:Y:S01]  /*0110*/  ISETP.GE.U32.AND P1, PT, R6, UR6, PT ;  /* 0x0000000606007c0c */ /* 0x004fe2000bf26070 */
[----:B------:R-:W-:Y:S01]  /*0120*/  IMAD.X R13, RZ, RZ, RZ, P2 ;  /* 0x000000ffff0d7224 */ /* 0x000fe200010e06ff */
[----:B-1----:R-:W-:-:S04]  /*0130*/  @!P0 LEA R0, R5, R0, 0x18 ;  /* 0x0000000005008211 */ /* 0x002fc800078ec0ff */
[----:B------:R-:W-:Y:S01]  /*0140*/  ISETP.GE.U32.AND.EX P1, PT, R13, UR7, PT, P1 ;  /* 0x000000070d007c0c */ /* 0x000fe2000bf26110 */
[----:B------:R-:W-:-:S05]  /*0150*/  @!P0 IMAD R5, R7, 0x8, R0 ;  /* 0x0000000807058824 */ /* 0x000fca00078e0200 */
[----:B---3--:R0:W-:Y:S01]  /*0160*/  @!P0 STS.64 [R5], R2 ;  /* 0x0000000205008388 */ /* 0x0081e20000000a00 */
[----:B------:R-:W-:Y:S06]  /*0170*/  BAR.SYNC.DEFER_BLOCKING 0x0 ;  /* 0x0000000000007b1d */ /* 0x000fec0000010000 */
[----:B------:R-:W-:Y:S05]  /*0180*/  @P1 EXIT ;  /* 0x000000000000194d */ /* 0x000fea0003800000 */
[----:B------:R-:W-:-:S04]  /*0190*/  ISETP.NE.U32.AND P0, PT, R14, RZ, PT ;  /* 0x000000ff0e00720c */ /* 0x000fc80003f05070 */
[----:B------:R-:W-:-:S13]  /*01a0*/  ISETP.NE.AND.EX P0, PT, R15, RZ, PT, P0 ;  /* 0x000000ff0f00720c */ /* 0x000fda0003f05300 */
[----:B------:R-:W-:Y:S05]  /*01b0*/  @!P0 EXIT ;  /* 0x000000000000894d */ /* 0x000fea0003800000 */
[----:B------:R-:W-:Y:S01]  /*01c0*/  IADD3 R0, P1, PT, R14, 0x1, RZ ;  /* 0x000000010e007810 */ /* 0x000fe20007f3e0ff */
[-C--:B0-----:R-:W-:Y:S01]  /*01d0*/  IMAD R2, R13, R14.reuse, RZ ;  /* 0x0000000e0d027224 */ /* 0x081fe200078e02ff */
[----:B------:R-:W-:Y:S01]  /*01e0*/  UMOV UR7, 0x1 ;  /* 0x0000000100077882 */ /* 0x000fe20000000000 */
[----:B------:R-:W-:Y:S01]  /*01f0*/  UMOV UR4, URZ ;  /* 0x000000ff00047c82 */ /* 0x000fe20008000000 */
[----:B------:R-:W-:Y:S01]  /*0200*/  ISETP.GT.U32.AND P0, PT, R0, 0x2, PT ;  /* 0x000000020000780c */ /* 0x000fe20003f04070 */
[----:B------:R-:W-:Y:S02]  /*0210*/  IMAD.X R3, RZ, RZ, R15, P1 ;  /* 0x000000ffff037224 */ /* 0x000fe400008e060f */
[C---:B------:R-:W-:Y:S02]  /*0220*/  IMAD R5, R6.reuse, R15, R2 ;  /* 0x0000000f06057224 */ /* 0x040fe400078e0202 */
[----:B------:R-:W-:Y:S01]  /*0230*/  IMAD.WIDE.U32 R14, R6, R14, RZ ;  /* 0x0000000e060e7225 */ /* 0x000fe200078e00ff */
[----:B------:R-:W-:-:S04]  /*0240*/  ISETP.GT.U32.AND.EX P0, PT, R3, RZ, PT, P0 ;  /* 0x000000ff0300720c */ /* 0x000fc80003f04100 */
[----:B------:R-:W-:Y:S02]  /*0250*/  SEL R0, R0, 0x2, P0 ;  /* 0x0000000200007807 */ /* 0x000fe40000000000 */
[----:B------:R-:W-:Y:S02]  /*0260*/  SEL R3, R3, RZ, P0 ;  /* 0x000000ff03037207 */ /* 0x000fe40000000000 */
[----:B------:R-:W-:Y:S02]  /*0270*/  IADD3 R4, P1, PT, R0, -0x2, RZ ;  /* 0xfffffffe00047810 */ /* 0x000fe40007f3e0ff */
[----:B------:R-:W-:Y:S02]  /*0280*/  IADD3 R2, PT, PT, R15, R5, RZ ;  /* 0x000000050f027210 */ /* 0x000fe40007ffe0ff */
[----:B------:R-:W-:Y:S02]  /*0290*/  ISETP.GE.U32.AND P0, PT, R4, 0x3, PT ;  /* 0x000000030400780c */ /* 0x000fe40003f06070 */
[----:B------:R-:W-:-:S02]  /*02a0*/  IADD3.X R4, PT, PT, R3, -0x1, RZ, P1, !PT ;  /* 0xffffffff03047810 */ /* 0x000fc40000ffe4ff */
[----:B------:R-:W-:Y:S02]  /*02b0*/  IADD3 R0, P1, PT, R0, -0x1, RZ ;  /* 0xffffffff00007810 */ /* 0x000fe40007f3e0ff */
[----:B------:R-:W-:Y:S02]  /*02c0*/  ISETP.GE.U32.AND.EX P0, PT, R4, RZ, PT, P0 ;  /* 0x000000ff0400720c */ /* 0x000fe40003f06100 */
[----:B------:R-:W-:Y:S02]  /*02d0*/  IADD3.X R3, PT, PT, R3, -0x1, RZ, P1, !PT ;  /* 0xffffffff03037810 */ /* 0x000fe40000ffe4ff */
[----:B------:R-:W-:-:S09]  /*02e0*/  LOP3.LUT R4, R0, 0x3, RZ, 0xc0, !PT ;  /* 0x0000000300047812 */ /* 0x000fd200078ec0ff */
[----:B------:R-:W-:Y:S05]  /*02f0*/  @!P0 BRA `(.L_x_78) ;  /* 0x0000000800cc8947 */ /* 0x000fea0003800000 */
[----:B------:R-:W0:Y:S01]  /*0300*/  LDCU.64 UR6, c[0x0][0x380] ;  /* 0x00007000ff0677ac */ /* 0x000e220008000a00 */
[----:B------:R-:W1:Y:S01]  /*0310*/  S2UR UR5, SR_CgaCtaId ;  /* 0x00000000000579c3 */ /* 0x000e620000008800 */
[----:B------:R-:W-:Y:S01]  /*0320*/  LOP3.LUT R5, R0, 0xfffffffc, RZ, 0xc0, !PT ;  /* 0xfffffffc00057812 */ /* 0x000fe200078ec0ff */
[----:B------:R-:W-:Y:S01]  /*0330*/  UMOV UR4, 0x400 ;  /* 0x0000040000047882 */ /* 0x000fe20000000000 */
[----:B0-----:R-:W-:-:S04]  /*0340*/  LEA R12, P0, R14, UR6, 0x2 ;  /* 0x000000060e0c7c11 */ /* 0x001fc8000f8010ff */
[----:B------:R-:W-:Y:S02]  /*0350*/  IADD3 R12, P1, PT, R12, 0x8, RZ ;  /* 0x000000080c0c7810 */ /* 0x000fe40007f3e0ff */
[----:B------:R-:W-:Y:S01]  /*0360*/  LEA.HI.X R7, R14, UR7, R2, 0x2, P0 ;  /* 0x000000070e077c11 */ /* 0x000fe200080f1402 */
[----:B-1----:R-:W-:Y:S01]  /*0370*/  ULEA UR5, UR5, UR4, 0x18 ;  /* 0x0000000405057291 */ /* 0x002fe2000f8ec0ff */
[----:B------:R-:W-:Y:S02]  /*0380*/  UMOV UR7, 0x1 ;  /* 0x0000000100077882 */ /* 0x000fe40000000000 */
[----:B------:R-:W-:Y:S01]  /*0390*/  UMOV UR4, URZ ;  /* 0x000000ff00047c82 */ /* 0x000fe20008000000 */
[----:B------:R-:W-:Y:S01]  /*03a0*/  IMAD.X R7, RZ, RZ, R7, P1 ;  /* 0x000000ffff077224 */ /* 0x000fe200008e0607 */
[----:B------:R-:W-:-:S12]  /*03b0*/  UIADD3 UR5, UPT, UPT, UR5, 0x10, URZ ;  /* 0x0000001005057890 */ /* 0x000fd8000fffe0ff */
.L_x_91:
[----:B------:R-:W0:Y:S01]  /*03c0*/  LDS.128 R8, [UR5+-0x10] ;  /* 0xfffff005ff087984 */ /* 0x000e220008000c00 */
[----:B------:R-:W-:Y:S01]  /*03d0*/  BSSY.RECONVERGENT B0, `(.L_x_79) ;  /* 0x0000025000007945 */ /* 0x000fe20003800200 */
[----:B------:R-:W-:Y:S01]  /*03e0*/  IMAD.MOV.U32 R16, RZ, RZ, R12 ;  /* 0x000000ffff107224 */ /* 0x000fe200078e000c */
[----:B------:R-:W-:Y:S02]  /*03f0*/  MOV R17, R7 ;  /* 0x0000000700117202 */ /* 0x000fe40000000f00 */
        /* <DEDUP_REMOVED lines=15> */
[----:B------:R-:W-:-:S05]  /*04f0*/  IMAD.HI.U32 R18, R9, R6, RZ ;  /* 0x0000000609127227 */ /* 0x000fca00078e00ff */
[----:B------:R-:W-:-:S05]  /*0500*/  IADD3 R9, PT, PT, -R18, RZ, RZ ;  /* 0x000000ff12097210 */ /* 0x000fca0007ffe1ff */
        /* <DEDUP_REMOVED lines=8> */
[----:B------:R-:W-:Y:S01]  /*0590*/  IMAD R7, R26, R7, R6 ;  /* 0x000000071a077224 */ /* 0x000fe200078e0206 */
[----:B------:R-:W-:Y:S06]  /*05a0*/  BRA `(.L_x_81) ;  /* 0x00000000001c7947 */ /* 0x000fec0003800000 */
.L_x_80:
[----:B------:R-:W-:Y:S01]  /*05b0*/  IMAD.MOV.U32 R7, RZ, RZ, R8 ;  /* 0x000000ffff077224 */ /* 0x000fe200078e0008 */
[----:B------:R-:W-:-:S07]  /*05c0*/  MOV R8, 0x5e0 ;  /* 0x000005e000087802 */ /* 0x000fce0000000f00 */
[----:B------:R-:W-:Y:S05]  /*05d0*/  CALL.REL.NOINC `($__internal_3_$__cuda_sm20_div_u64) ;  /* 0x0000001000347944 */ /* 0x000fea0003c00000 */
[----:B------:R-:W-:Y:S01]  /*05e0*/  IMAD.MOV R7, RZ, RZ, -R12 ;  /* 0x000000ffff077224 */ /* 0x000fe200078e0a0c */
[----:B------:R-:W-:Y:S01]  /*05f0*/  MOV R18, R12 ;  /* 0x0000000c00127202 */ /* 0x000fe20000000f00 */
[----:B------:R-:W-:Y:S02]  /*0600*/  IMAD.MOV.U32 R19, RZ, RZ, R13 ;  /* 0x000000ffff137224 */ /* 0x000fe400078e000d */
[----:B------:R-:W-:-:S07]  /*0610*/  IMAD R7, R26, R7, R6 ;  /* 0x000000071a077224 */ /* 0x000fce00078e0206 */
.L_x_81:
[----:B------:R-:W-:Y:S05]  /*0620*/  BSYNC.RECONVERGENT B0 ;  /* 0x0000000000007941 */ /* 0x000fea0003800200 */
.L_x_79:
        /* <DEDUP_REMOVED lines=9> */
[----:B------:R-:W-:-:S06]  /*06c0*/  HFMA2 R19, -RZ, RZ, 0, 0 ;  /* 0x00000000ff137431 */ /* 0x000fcc00000001ff */
[----:B0-----:R-:W0:Y:S02]  /*06d0*/  MUFU.RCP R8, R8 ;  /* 0x0000000800087308 */ /* 0x001e240000001000 */
[----:B0-----:R-:W-:-:S06]  /*06e0*/  VIADD R6, R8, 0xffffffe ;  /* 0x0ffffffe08067836 */ /* 0x001fcc0000000000 */
[----:B------:R0:W1:Y:S02]  /*06f0*/  F2I.FTZ.U32.TRUNC.NTZ R7, R6 ;  /* 0x0000000600077305 */ /* 0x000064000021f000 */
[----:B0-----:R-:W-:Y:S01]  /*0700*/  IMAD.MOV.U32 R6, RZ, RZ, RZ ;  /* 0x000000ffff067224 */ /* 0x001fe200078e00ff */
[----:B-1----:R-:W-:-:S05]  /*0710*/  IADD3 R9, PT, PT, RZ, -R7, RZ ;  /* 0x80000007ff097210 */ /* 0x002fca0007ffe0ff */
[----:B------:R-:W-:-:S04]  /*0720*/  IMAD R9, R9, R26, RZ ;  /* 0x0000001a09097224 */ /* 0x000fc800078e02ff */
[----:B------:R-:W-:-:S06]  /*0730*/  IMAD.HI.U32 R7, R7, R9, R6 ;  /* 0x0000000907077227 */ /* 0x000fcc00078e0006 */
[----:B------:R-:W-:-:S04]  /*0740*/  IMAD.HI.U32 R7, R7, R18, RZ ;  /* 0x0000001207077227 */ /* 0x000fc800078e00ff */
[----:B------:R-:W-:-:S04]  /*0750*/  IMAD.MOV R9, RZ, RZ, -R7 ;  /* 0x000000ffff097224 */ /* 0x000fc800078e0a07 */
[----:B------:R-:W-:-:S05]  /*0760*/  IMAD R9, R26, R9, R18 ;  /* 0x000000091a097224 */ /* 0x000fca00078e0212 */
[----:B------:R-:W-:-:S13]  /*0770*/  ISETP.GE.U32.AND P0, PT, R9, R26, PT ;  /* 0x0000001a0900720c */ /* 0x000fda0003f06070 */
[----:B------:R-:W-:Y:S01]  /*0780*/  @P0 IMAD.IADD R9, R9, 0x1, -R26 ;  /* 0x0000000109090824 */ /* 0x000fe200078e0a1a */
[----:B------:R-:W-:-:S04]  /*0790*/  @P0 IADD3 R7, PT, PT, R7, 0x1, RZ ;  /* 0x0000000107070810 */ /* 0x000fc80007ffe0ff */
[----:B------:R-:W-:-:S13]  /*07a0*/  ISETP.GE.U32.AND P1, PT, R9, R26, PT ;  /* 0x0000001a0900720c */ /* 0x000fda0003f26070 */
[----:B------:R-:W-:Y:S01]  /*07b0*/  @P1 VIADD R7, R7, 0x1 ;  /* 0x0000000107071836 */ /* 0x000fe20000000000 */
[----:B------:R-:W-:-:S05]  /*07c0*/  @!P2 LOP3.LUT R7, RZ, R26, RZ, 0x33, !PT ;  /* 0x0000001aff07a212 */ /* 0x000fca00078e33ff */
[----:B------:R-:W-:-:S04]  /*07d0*/  IMAD.MOV R21, RZ, RZ, -R7 ;  /* 0x000000ffff157224 */ /* 0x000fc800078e0a07 */
[----:B------:R-:W-:Y:S02]  /*07e0*/  IMAD R21, R26, R21, R18 ;  /* 0x000000151a157224 */ /* 0x000fe400078e0212 */
[----:B------:R-:W-:Y:S01]  /*07f0*/  IMAD.MOV.U32 R18, RZ, RZ, R7 ;  /* 0x000000ffff127224 */ /* 0x000fe200078e0007 */
[----:B------:R-:W-:Y:S06]  /*0800*/  BRA `(.L_x_84) ;  /* 0x0000000000247947 */ /* 0x000fec0003800000 */
.L_x_83:
[----:B------:R-:W-:Y:S01]  /*0810*/  IMAD.MOV.U32 R7, RZ, RZ, R11 ;  /* 0x000000ffff077224 */ /* 0x000fe200078e000b */
[----:B------:R-:W-:Y:S01]  /*0820*/  MOV R8, 0x860 ;  /* 0x0000086000087802 */ /* 0x000fe20000000f00 */
[----:B------:R-:W-:Y:S02]  /*0830*/  IMAD.MOV.U32 R6, RZ, RZ, R18 ;  /* 0x000000ffff067224 */ /* 0x000fe400078e0012 */
[----:B------:R-:W-:-:S07]  /*0840*/  IMAD.MOV.U32 R13, RZ, RZ, R19 ;  /* 0x000000ffff0d7224 */ /* 0x000fce00078e0013 */
[----:B------:R-:W-:Y:S05]  /*0850*/  CALL.REL.NOINC `($__internal_3_$__cuda_sm20_div_u64) ;  /* 0x0000000c00947944 */ /* 0x000fea0003c00000 */
[----:B------:R-:W-:Y:S01]  /*0860*/  IADD3 R21, PT, PT, -R12, RZ, RZ ;  /* 0x000000ff0c157210 */ /* 0x000fe20007ffe1ff */
[----:B------:R-:W-:-:S04]  /*0870*/  IMAD.MOV.U32 R19, RZ, RZ, R13 ;  /* 0x000000ffff137224 */ /* 0x000fc800078e000d */
[----:B------:R-:W-:Y:S02]  /*0880*/  IMAD R21, R26, R21, R18 ;  /* 0x000000151a157224 */ /* 0x000fe400078e0212 */
[----:B------:R-:W-:-:S07]  /*0890*/  IMAD.MOV.U32 R18, RZ, RZ, R12 ;  /* 0x000000ffff127224 */ /* 0x000fce00078e000c */
.L_x_84:
[----:B------:R-:W-:Y:S05]  /*08a0*/  BSYNC.RECONVERGENT B0 ;  /* 0x0000000000007941 */ /* 0x000fea0003800200 */
.L_x_82:
        /* <DEDUP_REMOVED lines=12> */
[----:B0-----:R-:W-:-:S06]  /*0970*/  IADD3 R6, PT, PT, R8, 0xffffffe, RZ ;  /* 0x0ffffffe08067810 */ /* 0x001fcc0007ffe0ff */
        /* <DEDUP_REMOVED lines=9> */
[----:B------:R-:W-:Y:S01]  /*0a10*/  @P0 IADD3 R9, PT, PT, R9, -R26, RZ ;  /* 0x8000001a09090210 */ /* 0x000fe20007ffe0ff */
        /* <DEDUP_REMOVED lines=8> */
.L_x_86:
[----:B------:R-:W-:Y:S01]  /*0aa0*/  MOV R6, R18 ;  /* 0x0000001200067202 */ /* 0x000fe20000000f00 */
[----:B------:R-:W-:Y:S01]  /*0ab0*/  IMAD.MOV.U32 R13, RZ, RZ, R19 ;  /* 0x000000ffff0d7224 */ /* 0x000fe200078e0013 */
[----:B------:R-:W-:-:S07]  /*0ac0*/  MOV R8, 0xae0 ;  /* 0x00000ae000087802 */ /* 0x000fce0000000f00 */
[----:B------:R-:W-:Y:S05]  /*0ad0*/  CALL.REL.NOINC `($__internal_3_$__cuda_sm20_div_u64) ;  /* 0x0000000800f47944 */ /* 0x000fea0003c00000 */
[----:B------:R-:W-:Y:S02]  /*0ae0*/  IMAD.MOV R9, RZ, RZ, -R12 ;  /* 0x000000ffff097224 */ /* 0x000fe400078e0a0c */
[----:B------:R-:W-:Y:S02]  /*0af0*/  IMAD.MOV.U32 R19, RZ, RZ, R13 ;  /* 0x000000ffff137224 */ /* 0x000fe400078e000d */
[----:B------:R-:W-:Y:S01]  /*0b00*/  IMAD R9, R26, R9, R18 ;  /* 0x000000091a097224 */ /* 0x000fe200078e0212 */
[----:B------:R-:W-:-:S07]  /*0b10*/  MOV R18, R12 ;  /* 0x0000000c00127202 */ /* 0x000fce0000000f00 */
.L_x_87:
[----:B------:R-:W-:Y:S05]  /*0b20*/  BSYNC.RECONVERGENT B0 ;  /* 0x0000000000007941 */ /* 0x000fea0003800200 */
.L_x_85:
        /* <DEDUP_REMOVED lines=24> */
[----:B------:R-:W-:Y:S02]  /*0cb0*/  @P1 IADD3 R6, PT, PT, R6, 0x1, RZ ;  /* 0x0000000106061810 */ /* 0x000fe40007ffe0ff */
[----:B------:R-:W-:-:S05]  /*0cc0*/  @!P2 LOP3.LUT R6, RZ, R26, RZ, 0x33, !PT ;  /* 0x0000001aff06a212 */ /* 0x000fca00078e33ff */
[----:B------:R-:W-:-:S04]  /*0cd0*/  IMAD.MOV R19, RZ, RZ, -R6 ;  /* 0x000000ffff137224 */ /* 0x000fc800078e0a06 */
[----:B------:R-:W-:Y:S01]  /*0ce0*/  IMAD R19, R26, R19, R18 ;  /* 0x000000131a137224 */ /* 0x000fe200078e0212 */
[----:B------:R-:W-:Y:S06]  /*0cf0*/  BRA `(.L_x_90) ;  /* 0x00000000001c7947 */ /* 0x000fec0003800000 */
.L_x_89:
[----:B------:R-:W-:Y:S01]  /*0d00*/  MOV R6, R18 ;  /* 0x0000001200067202 */ /* 0x000fe20000000f00 */
[----:B------:R-:W-:Y:S01]  /*0d10*/  IMAD.MOV.U32 R13, RZ, RZ, R19 ;  /* 0x000000ffff0d7224 */ /* 0x000fe200078e0013 */
[----:B------:R-:W-:-:S07]  /*0d20*/  MOV R8, 0xd40 ;  /* 0x00000d4000087802 */ /* 0x000fce0000000f00 */
[----:B------:R-:W-:Y:S05]  /*0d30*/  CALL.REL.NOINC `($__internal_3_$__cuda_sm20_div_u64) ;  /* 0x00000008005c7944 */ /* 0x000fea0003c00000 */
[----:B------:R-:W-:Y:S01]  /*0d40*/  IMAD.MOV R19, RZ, RZ, -R12 ;  /* 0x000000ffff137224 */ /* 0x000fe200078e0a0c */
[----:B------:R-:W-:-:S03]  /*0d50*/  MOV R6, R12 ;  /* 0x0000000c00067202 */ /* 0x000fc60000000f00 */
[----:B------:R-:W-:-:S07]  /*0d60*/  IMAD R19, R26, R19, R18 ;  /* 0x000000131a137224 */ /* 0x000fce00078e0212 */
.L_x_90:
[----:B------:R-:W-:Y:S05]  /*0d70*/  BSYNC.RECONVERGENT B0 ;  /* 0x0000000000007941 */ /* 0x000fea0003800200 */
.L_x_88:
[----:B------:R-:W-:Y:S01]  /*0d80*/  UIADD3 UR7, UP0, UPT, UR7, 0x4, URZ ;  /* 0x0000000407077890 */ /* 0x000fe2000ff1e0ff */
[----:B------:R0:W-:Y:S01]  /*0d90*/  STG.E desc[UR8][R16.64+0x4], R19 ;  /* 0x0000041310007986 */ /* 0x0001e2000c101908 */
[----:B------:R-:W-:Y:S02]  /*0da0*/  UIADD3 UR5, UPT, UPT, UR5, 0x20, URZ ;  /* 0x0000002005057890 */ /* 0x000fe4000fffe0ff */
[----:B------:R-:W-:Y:S02]  /*0db0*/  UIADD3.X UR4, UPT, UPT, URZ, UR4, URZ, UP0, !UPT ;  /* 0x00000004ff047290 */ /* 0x000fe400087fe4ff */
[----:B------:R-:W-:-:S04]  /*0dc0*/  IADD3 R7, P1, PT, -R5, UR7, RZ ;  /* 0x0000000705077c10 */ /* 0x000fc8000ff3e1ff */
[----:B------:R-:W-:Y:S02]  /*0dd0*/  ISETP.NE.U32.AND P0, PT, R7, 0x1, PT ;  /* 0x000000010700780c */ /* 0x000fe40003f05070 */
[----:B------:R-:W-:Y:S02]  /*0de0*/  IADD3.X R7, PT, PT, ~R3, UR4, RZ, P1, !PT ;  /* 0x0000000403077c10 */ /* 0x000fe40008ffe5ff */
[----:B------:R-:W-:Y:S02]  /*0df0*/  IADD3 R12, P1, PT, R16, 0x10, RZ ;  /* 0x00000010100c7810 */ /* 0x000fe40007f3e0ff */
[----:B------:R-:W-:-:S03]  /*0e00*/  ISETP.NE.AND.EX P0, PT, R7, RZ, PT, P0 ;  /* 0x000000ff0700720c */ /* 0x000fc60003f05300 */
[----:B------:R-:W-:-:S10]  /*0e10*/  IMAD.X R7, RZ, RZ, R17, P1 ;  /* 0x000000ffff077224 */ /* 0x000fd400008e0611 */
[----:B0-----:R-:W-:Y:S05]  /*0e20*/  @P0 BRA `(.L_x_91) ;  /* 0xfffffff400640947 */ /* 0x001fea000383ffff */
.L_x_78:
[----:B------:R-:W-:-:S04]  /*0e30*/  ISETP.NE.U32.AND P0, PT, R4, RZ, PT ;  /* 0x000000ff0400720c */ /* 0x000fc80003f05070 */
[----:B------:R-:W-:-:S13]  /*0e40*/  ISETP.NE.AND.EX P0, PT, RZ, RZ, PT, P0 ;  /* 0x000000ffff00720c */ /* 0x000fda0003f05300 */
[----:B------:R-:W-:Y:S05]  /*0e50*/  @!P0 EXIT ;  /* 0x000000000000894d */ /* 0x000fea0003800000 */
[----:B------:R-:W-:-:S04]  /*0e60*/  ISETP.NE.U32.AND P0, PT, R4, 0x1, PT ;  /* 0x000000010400780c */ /* 0x000fc80003f05070 */
[----:B------:R-:W-:-:S13]  /*0e70*/  ISETP.NE.AND.EX P0, PT, RZ, RZ, PT, P0 ;  /* 0x000000ffff00720c */ /* 0x000fda0003f05300 */
[----:B------:R-:W-:Y:S05]  /*0e80*/  @!P0 BRA `(.L_x_92) ;  /* 0x0000000400588947 */ /* 0x000fea0003800000 */
[----:B------:R-:W0:Y:S01]  /*0e90*/  S2UR UR6, SR_CgaCtaId ;  /* 0x00000000000679c3 */ /* 0x000e220000008800 */
[----:B------:R-:W-:Y:S01]  /*0ea0*/  UMOV UR5, 0x400 ;  /* 0x0000040000057882 */ /* 0x000fe20000000000 */
[----:B------:R-:W-:Y:S01]  /*0eb0*/  BSSY.RECONVERGENT B0, `(.L_x_93) ;  /* 0x0000025000007945 */ /* 0x000fe20003800200 */
[----:B0-----:R-:W-:-:S04]  /*0ec0*/  ULEA UR5, UR6, UR5, 0x18 ;  /* 0x0000000506057291 */ /* 0x001fc8000f8ec0ff */
[----:B------:R-:W-:-:S09]  /*0ed0*/  ULEA UR5, UR7, UR5, 0x3 ;  /* 0x0000000507057291 */ /* 0x000fd2000f8e18ff */
[----:B------:R-:W0:Y:S02]  /*0ee0*/  LDS.64 R4, [UR5+-0x8] ;  /* 0xfffff805ff047984 */ /* 0x000e240008000a00 */
        /* <DEDUP_REMOVED lines=27> */
.L_x_94:
[----:B------:R-:W-:-:S07]  /*10a0*/  MOV R8, 0x10c0 ;  /* 0x000010c000087802 */ /* 0x000fce0000000f00 */
[----:B------:R-:W-:Y:S05]  /*10b0*/  CALL.REL.NOINC `($__internal_3_$__cuda_sm20_div_u64) ;  /* 0x00000004007c7944 */ /* 0x000fea0003c00000 */
[----:B------:R-:W-:Y:S01]  /*10c0*/  IADD3 R9, PT, PT, -R12, RZ, RZ ;  /* 0x000000ff0c097210 */ /* 0x000fe20007ffe1ff */
[----:B------:R-:W-:Y:S02]  /*10d0*/  IMAD.MOV.U32 R10, RZ, RZ, R12 ;  /* 0x000000ffff0a7224 */ /* 0x000fe400078e000c */
[----:B------:R-:W-:Y:S02]  /*10e0*/  IMAD.MOV.U32 R11, RZ, RZ, R13 ;  /* 0x000000ffff0b7224 */ /* 0x000fe400078e000d */
[----:B------:R-:W-:-:S07]  /*10f0*/  IMAD R9, R26, R9, R6 ;  /* 0x000000091a097224 */ /* 0x000fce00078e0206 */
.L_x_95:
[----:B------:R-:W-:Y:S05]  /*1100*/  BSYNC.RECONVERGENT B0 ;  /* 0x0000000000007941 */ /* 0x000fea0003800200 */
.L_x_93:
[----:B------:R-:W0:Y:S01]  /*1110*/  LDS.64 R6, [UR5] ;  /* 0x00000005ff067984 */ /* 0x000e220008000a00 */
[----:B------:R-:W1:Y:S01]  /*1120*/  LDCU.64 UR10, c[0x0][0x380] ;  /* 0x00007000ff0a77ac */ /* 0x000e620008000a00 */
[----:B------:R-:W-:Y:S01]  /*1130*/  IADD3 R3, P0, PT, R14, UR7, RZ ;  /* 0x000000070e037c10 */ /* 0x000fe2000ff1e0ff */
[----:B------:R-:W-:Y:S03]  /*1140*/  BSSY.RECONVERGENT B0, `(.L_x_96) ;  /* 0x0000027000007945 */ /* 0x000fe60003800200 */
[----:B------:R-:W-:Y:S02]  /*1150*/  IADD3.X R8, PT, PT, R2, UR4, RZ, P0, !PT ;  /* 0x0000000402087c10 */ /* 0x000fe400087fe4ff */
[----:B-1----:R-:W-:-:S04]  /*1160*/  LEA R4, P0, R3, UR10, 0x2 ;  /* 0x0000000a03047c11 */ /* 0x002fc8000f8010ff */
[----:B------:R-:W-:-:S05]  /*1170*/  LEA.HI.X R5, R3, UR11, R8, 0x2, P0 ;  /* 0x0000000b03057c11 */ /* 0x000fca00080f1408 */
[----:B------:R1:W-:Y:S01]  /*1180*/  STG.E desc[UR8][R4.64+-0x4], R9 ;  /* 0xfffffc0904007986 */ /* 0x0003e2000c101908 */
[----:B0-----:R-:W-:-:S04]  /*1190*/  IADD3 R26, P0, PT, R6, 0x1, RZ ;  /* 0x00000001061a7810 */ /* 0x001fc80007f1e0ff */
[----:B------:R-:W-:-:S04]  /*11a0*/  IADD3.X R7, PT, PT, RZ, R7, RZ, P0, !PT ;  /* 0x00000007ff077210 */ /* 0x000fc800007fe4ff */
[----:B------:R-:W-:-:S04]  /*11b0*/  LOP3.LUT R3, R11, R7, RZ, 0xfc, !PT ;  /* 0x000000070b037212 */ /* 0x000fc800078efcff */
[----:B------:R-:W-:-:S13]  /*11c0*/  ISETP.NE.U32.AND P0, PT, R3, RZ, PT ;  /* 0x000000ff0300720c */ /* 0x000fda0003f05070 */
[----:B-1----:R-:W-:Y:S05]  /*11d0*/  @P0 BRA `(.L_x_97) ;  /* 0x0000000000580947 */ /* 0x002fea0003800000 */
[----:B------:R-:W0:Y:S01]  /*11e0*/  I2F.U32.RP R3, R26 ;  /* 0x0000001a00037306 */ /* 0x000e220000209000 */
[----:B------:R-:W-:Y:S02]  /*11f0*/  ISETP.NE.U32.AND P2, PT, R26, RZ, PT ;  /* 0x000000ff1a00720c */ /* 0x000fe40003f45070 */
[----:B------:R-:W-:-:S05]  /*1200*/  MOV R13, RZ ;  /* 0x000000ff000d7202 */ /* 0x000fca0000000f00 */
[----:B0-----:R-:W0:Y:S02]  /*1210*/  MUFU.RCP R3, R3 ;  /* 0x0000000300037308 */ /* 0x001e240000001000 */
[----:B0-----:R-:W-:-:S06]  /*1220*/  VIADD R6, R3, 0xffffffe ;  /* 0x0ffffffe03067836 */ /* 0x001fcc0000000000 */
[----:B------:R0:W1:Y:S02]  /*1230*/  F2I.FTZ.U32.TRUNC.NTZ R7, R6 ;  /* 0x0000000600077305 */ /* 0x000064000021f000 */
[----:B0-----:R-:W-:Y:S02]  /*1240*/  HFMA2 R6, -RZ, RZ, 0, 0 ;  /* 0x00000000ff067431 */ /* 0x001fe400000001ff */
[----:B-1----:R-:W-:-:S04]  /*1250*/  IMAD.MOV R9, RZ, RZ, -R7 ;  /* 0x000000ffff097224 */ /* 0x002fc800078e0a07 */
        /* <DEDUP_REMOVED lines=12> */
[----:B------:R-:W-:Y:S01]  /*1320*/  IMAD R11, R26, R11, R10 ;  /* 0x0000000b1a0b7224 */ /* 0x000fe200078e020a */
[----:B------:R-:W-:Y:S06]  /*1330*/  BRA `(.L_x_98) ;  /* 0x00000000001c7947 */ /* 0x000fec0003800000 */
.L_x_97:
[----:B------:R-:W-:Y:S01]  /*1340*/  IMAD.MOV.U32 R6, RZ, RZ, R10 ;  /* 0x000000ffff067224 */ /* 0x000fe200078e000a */
[----:B------:R-:W-:Y:S01]  /*1350*/  MOV R8, 0x1380 ;  /* 0x0000138000087802 */ /* 0x000fe20000000f00 */
[----:B------:R-:W-:-:S07]  /*1360*/  IMAD.MOV.U32 R13, RZ, RZ, R11 ;  /* 0x000000ffff0d7224 */ /* 0x000fce00078e000b */
[----:B------:R-:W-:Y:S05]  /*1370*/  CALL.REL.NOINC `($__internal_3_$__cuda_sm20_div_u64) ;  /* 0x0000000000cc7944 */ /* 0x000fea0003c00000 */
[----:B------:R-:W-:Y:S01]  /*1380*/  IADD3 R11, PT, PT, -R12, RZ, RZ ;  /* 0x000000ff0c0b7210 */ /* 0x000fe20007ffe1ff */
[----:B------:R-:W-:-:S04]  /*1390*/  IMAD.MOV.U32 R6, RZ, RZ, R12 ;  /* 0x000000ffff067224 */ /* 0x000fc800078e000c */
[----:B------:R-:W-:-:S07]  /*13a0*/  IMAD R11, R26, R11, R10 ;  /* 0x0000000b1a0b7224 */ /* 0x000fce00078e020a */
.L_x_98:
[----:B------:R-:W-:Y:S05]  /*13b0*/  BSYNC.RECONVERGENT B0 ;  /* 0x0000000000007941 */ /* 0x000fea0003800200 */
.L_x_96:
[----:B------:R0:W-:Y:S01]  /*13c0*/  STG.E desc[UR8][R4.64], R11 ;  /* 0x0000000b04007986 */ /* 0x0001e2000c101908 */
[----:B------:R-:W-:-:S04]  /*13d0*/  UIADD3 UR7, UP0, UPT, UR7, 0x2, URZ ;  /* 0x0000000207077890 */ /* 0x000fc8000ff1e0ff */
[----:B------:R-:W-:-:S12]  /*13e0*/  UIADD3.X UR4, UPT, UPT, URZ, UR4, URZ, UP0, !UPT ;  /* 0x00000004ff047290 */ /* 0x000fd800087fe4ff */
.L_x_92:
[----:B------:R-:W-:-:S04]  /*13f0*/  LOP3.LUT R0, R0, 0x1, RZ, 0xc0, !PT ;  /* 0x0000000100007812 */ /* 0x000fc800078ec0ff */
[----:B------:R-:W-:-:S04]  /*1400*/  ISETP.NE.U32.AND P0, PT, R0, 0x1, PT ;  /* 0x000000010000780c */ /* 0x000fc80003f05070 */
[----:B------:R-:W-:-:S13]  /*1410*/  ISETP.NE.U32.AND.EX P0, PT, RZ, RZ, PT, P0 ;  /* 0x000000ffff00720c */ /* 0x000fda0003f05100 */
[----:B------:R-:W-:Y:S05]  /*1420*/  @P0 EXIT ;  /* 0x000000000000094d */ /* 0x000fea0003800000 */
[----:B------:R-:W1:Y:S01]  /*1430*/  S2UR UR6, SR_CgaCtaId ;  /* 0x00000000000679c3 */ /* 0x000e620000008800 */
[----:B------:R-:W-:Y:S01]  /*1440*/  UMOV UR5, 0x400 ;  /* 0x0000040000057882 */ /* 0x000fe20000000000 */
[----:B------:R-:W-:Y:S01]  /*1450*/  BSSY.RECONVERGENT B0, `(.L_x_99) ;  /* 0x000001e000007945 */ /* 0x000fe20003800200 */
[----:B-1----:R-:W-:-:S04]  /*1460*/  ULEA UR5, UR6, UR5, 0x18 ;  /* 0x0000000506057291 */ /* 0x002fc8000f8ec0ff */
[----:B------:R-:W-:-:S09]  /*1470*/  ULEA UR5, UR7, UR5, 0x3 ;  /* 0x0000000507057291 */ /* 0x000fd2000f8e18ff */
[----:B0-----:R-:W0:Y:S02]  /*1480*/  LDS.64 R4, [UR5+-0x8] ;  /* 0xfffff805ff047984 */ /* 0x001e240008000a00 */
        /* <DEDUP_REMOVED lines=18> */
[----:B------:R-:W-:-:S05]  /*15b0*/  @P0 IMAD.IADD R5, R5, 0x1, -R0 ;  /* 0x0000000105050824 */ /* 0x000fca00078e0a00 */
[----:B------:R-:W-:-:S13]  /*15c0*/  ISETP.GE.U32.AND P0, PT, R5, R0, PT ;  /* 0x000000000500720c */ /* 0x000fda0003f06070 */
[----:B------:R-:W-:Y:S01]  /*15d0*/  @P0 IMAD.IADD R5, R5, 0x1, -R0 ;  /* 0x0000000105050824 */ /* 0x000fe200078e0a00 */
[----:B------:R-:W-:Y:S01]  /*15e0*/  @!P1 LOP3.LUT R5, RZ, R0, RZ, 0x33, !PT ;  /* 0x00000000ff059212 */ /* 0x000fe200078e33ff */
[----:B------:R-:W-:Y:S06]  /*15f0*/  BRA `(.L_x_101) ;  /* 0x00000000000c7947 */ /* 0x000fec0003800000 */
.L_x_100:
[----:B------:R-:W-:-:S07]  /*1600*/  MOV R4, 0x1620 ;  /* 0x0000162000047802 */ /* 0x000fce0000000f00 */
[----:B------:R-:W-:Y:S05]  /*1610*/  CALL.REL.NOINC `($__internal_4_$__cuda_sm20_rem_u64) ;  /* 0x0000000400387944 */ /* 0x000fea0003c00000 */
[----:B------:R-:W-:-:S07]  /*1620*/  MOV R5, R0 ;  /* 0x0000000000057202 */ /* 0x000fce0000000f00 */
.L_x_101:
[----:B------:R-:W-:Y:S05]  /*1630*/  BSYNC.RECONVERGENT B0 ;  /* 0x0000000000007941 */ /* 0x000fea0003800200 */
.L_x_99:
[----:B------:R-:W0:Y:S01]  /*1640*/  LDCU.64 UR10, c[0x0][0x380] ;  /* 0x00007000ff0a77ac */ /* 0x000e220008000a00 */
[----:B------:R-:W-:-:S04]  /*1650*/  IADD3 R14, P0, PT, R14, UR7, RZ ;  /* 0x000000070e0e7c10 */ /* 0x000fc8000ff1e0ff */
[----:B------:R-:W-:Y:S02]  /*1660*/  IADD3.X R3, PT, PT, R2, UR4, RZ, P0, !PT ;  /* 0x0000000402037c10 */ /* 0x000fe400087fe4ff */
[----:B0-----:R-:W-:-:S04]  /*1670*/  LEA R2, P0, R14, UR10, 0x2 ;  /* 0x0000000a0e027c11 */ /* 0x001fc8000f8010ff */
[----:B------:R-:W-:-:S05]  /*1680*/  LEA.HI.X R3, R14, UR11, R3, 0x2, P0 ;  /* 0x0000000b0e037c11 */ /* 0x000fca00080f1403 */
[----:B------:R-:W-:Y:S01]  /*1690*/  STG.E desc[UR8][R2.64+-0x4], R5 ;  /* 0xfffffc0502007986 */ /* 0x000fe2000c101908 */
[----:B------:R-:W-:Y:S05]  /*16a0*/  EXIT ;  /* 0x000000000000794d */ /* 0x000fea0003800000 */
        .weak           $__internal_3_$__cuda_sm20_div_u64
        .type           $__internal_3_$__cuda_sm20_div_u64,@function
        .size           $__internal_3_$__cuda_sm20_div_u64,($__internal_4_$__cuda_sm20_rem_u64 - $__internal_3_$__cuda_sm20_div_u64)
$__internal_3_$__cuda_sm20_div_u64:
[----:B------:R-:W-:Y:S02]  /*16b0*/  IMAD.MOV.U32 R22, RZ, RZ, R26 ;  /* 0x000000ffff167224 */ /* 0x000fe400078e001a */
[----:B------:R-:W-:-:S04]  /*16c0*/  IMAD.MOV.U32 R23, RZ, RZ, R7 ;  /* 0x000000ffff177224 */ /* 0x000fc800078e0007 */
[----:B------:R-:W0:Y:S08]  /*16d0*/  I2F.U64.RP R22, R22 ;  /* 0x0000001600167312 */ /* 0x000e300000309000 */
[----:B0-----:R-:W0:Y:S02]  /*16e0*/  MUFU.RCP R21, R22 ;  /* 0x0000001600157308 */ /* 0x001e240000001000 */
[----:B0-----:R-:W-:-:S06]  /*16f0*/  IADD3 R21, PT, PT, R21, 0x1ffffffe, RZ ;  /* 0x1ffffffe15157810 */ /* 0x001fcc0007ffe0ff */
        /* <DEDUP_REMOVED lines=12> */
[----:B------:R-:W-:-:S04]  /*17c0*/  IADD3 R21, P2, PT, R9, R20, RZ ;  /* 0x0000001409157210 */ /* 0x000fc80007f5e0ff */
[----:B------:R-:W-:Y:S01]  /*17d0*/  IADD3.X R9, PT, PT, R12, R25, RZ, P0, !PT ;  /* 0x000000190c097210 */ /* 0x000fe200007fe4ff */
[----:B------:R-:W-:-:S03]  /*17e0*/  IMAD.WIDE.U32 R22, R21, R26, RZ ;  /* 0x0000001a15167225 */ /* 0x000fc600078e00ff */
[----:B------:R-:W-:Y:S01]  /*17f0*/  IADD3.X R9, PT, PT, RZ, RZ, R9, P2, P1 ;  /* 0x000000ffff097210 */ /* 0x000fe200017e2409 */
[----:B------:R-:W-:Y:S01]  /*1800*/  IMAD R12, R21, R7, R23 ;  /* 0x00000007150c7224 */ /* 0x000fe200078e0217 */
[----:B------:R-:W-:Y:S01]  /*1810*/  IADD3 R22, P0, PT, RZ, -R22, RZ ;  /* 0x80000016ff167210 */ /* 0x000fe20007f1e0ff */
[----:B------:R-:W-:Y:S02]  /*1820*/  HFMA2 R23, -RZ, RZ, 0, 0 ;  /* 0x00000000ff177431 */ /* 0x000fe400000001ff */
        /* <DEDUP_REMOVED lines=22> */
[----:B------:R-:W-:Y:S02]  /*1990*/  ISETP.GE.U32.AND P0, PT, R23, R26, PT ;  /* 0x0000001a1700720c */ /* 0x000fe40003f06070 */
[----:B------:R-:W-:Y:S02]  /*19a0*/  IADD3 R24, P2, PT, -R26, R23, RZ ;  /* 0x000000171a187210 */ /* 0x000fe40007f5e1ff */
[----:B------:R-:W-:Y:S02]  /*19b0*/  IADD3.X R20, PT, PT, ~R20, R13, RZ, P1, !PT ;  /* 0x0000000d14147210 */ /* 0x000fe40000ffe5ff */
[----:B------:R-:W-:Y:S02]  /*19c0*/  IADD3 R13, P1, PT, R12, 0x1, RZ ;  /* 0x000000010c0d7810 */ /* 0x000fe40007f3e0ff */
[C---:B------:R-:W-:Y:S01]  /*19d0*/  ISETP.GE.U32.AND.EX P0, PT, R20.reuse, R7, PT, P0 ;  /* 0x000000071400720c */ /* 0x040fe20003f06100 */
[----:B------:R-:W-:-:S02]  /*19e0*/  IMAD.X R21, R20, 0x1, ~R7, P2 ;  /* 0x0000000114157824 */ /* 0x000fc400010e0e07 */
[----:B------:R-:W-:Y:S01]  /*19f0*/  IMAD.X R22, RZ, RZ, R9, P1 ;  /* 0x000000ffff167224 */ /* 0x000fe200008e0609 */
[----:B------:R-:W-:Y:S02]  /*1a00*/  SEL R23, R24, R23, P0 ;  /* 0x0000001718177207 */ /* 0x000fe40000000000 */
[----:B------:R-:W-:Y:S02]  /*1a10*/  SEL R13, R13, R12, P0 ;  /* 0x0000000c0d0d7207 */ /* 0x000fe40000000000 */
[----:B------:R-:W-:Y:S02]  /*1a20*/  SEL R20, R21, R20, P0 ;  /* 0x0000001415147207 */ /* 0x000fe40000000000 */
[----:B------:R-:W-:Y:S02]  /*1a30*/  SEL R22, R22, R9, P0 ;  /* 0x0000000916167207 */ /* 0x000fe40000000000 */
[----:B------:R-:W-:Y:S02]  /*1a40*/  ISETP.GE.U32.AND P0, PT, R23, R26, PT ;  /* 0x0000001a1700720c */ /* 0x000fe40003f06070 */
[----:B------:R-:W-:-:S02]  /*1a50*/  IADD3 R12, P2, PT, R13, 0x1, RZ ;  /* 0x000000010d0c7810 */ /* 0x000fc40007f5e0ff */
[----:B------:R-:W-:Y:S02]  /*1a60*/  ISETP.NE.U32.AND P1, PT, R26, RZ, PT ;  /* 0x000000ff1a00720c */ /* 0x000fe40003f25070 */
[----:B------:R-:W-:Y:S02]  /*1a70*/  ISETP.GE.U32.AND.EX P0, PT, R20, R7, PT, P0 ;  /* 0x000000071400720c */ /* 0x000fe40003f06100 */
[-C--:B------:R-:W-:Y:S02]  /*1a80*/  IADD3.X R9, PT, PT, RZ, R22.reuse, RZ, P2, !PT ;  /* 0x00000016ff097210 */ /* 0x080fe400017fe4ff */
[----:B------:R-:W-:Y:S02]  /*1a90*/  ISETP.NE.AND.EX P1, PT, R7, RZ, PT, P1 ;  /* 0x000000ff0700720c */ /* 0x000fe40003f25310 */
[----:B------:R-:W-:Y:S02]  /*1aa0*/  SEL R9, R9, R22, P0 ;  /* 0x0000001609097207 */ /* 0x000fe40000000000 */
[----:B------:R-:W-:-:S02]  /*1ab0*/  SEL R12, R12, R13, P0 ;  /* 0x0000000d0c0c7207 */ /* 0x000fc40000000000 */
[----:B------:R-:W-:Y:S01]  /*1ac0*/  SEL R13, R9, 0xffffffff, P1 ;  /* 0xffffffff090d7807 */ /* 0x000fe20000800000 */
[----:B------:R-:W-:Y:S01]  /*1ad0*/  IMAD.MOV.U32 R9, RZ, RZ, 0x0 ;  /* 0x00000000ff097424 */ /* 0x000fe200078e00ff */
[----:B------:R-:W-:-:S03]  /*1ae0*/  SEL R12, R12, 0xffffffff, P1 ;  /* 0xffffffff0c0c7807 */ /* 0x000fc60000800000 */
[----:B------:R-:W-:Y:S05]  /*1af0*/  RET.REL.NODEC R8 `(_Z10get_statesPimmPm) ;  /* 0xffffffe408407950 */ /* 0x000fea0003c3ffff */
        .weak           $__internal_4_$__cuda_sm20_rem_u64
        .type           $__internal_4_$__cuda_sm20_rem_u64,@function
        .size           $__internal_4_$__cuda_sm20_rem_u64,(.L_x_148 - $__internal_4_$__cuda_sm20_rem_u64)
$__internal_4_$__cuda_sm20_rem_u64:
[----:B------:R-:W-:Y:S01]  /*1b00*/  IMAD.MOV.U32 R16, RZ, RZ, R0 ;  /* 0x000000ffff107224 */ /* 0x000fe200078e0000 */
[----:B------:R-:W-:-:S04]  /*1b10*/  MOV R17, R3 ;  /* 0x0000000300117202 */ /* 0x000fc80000000f00 */
[----:B------:R-:W0:Y:S08]  /*1b20*/  I2F.U64.RP R5, R16 ;  /* 0x0000001000057312 */ /* 0x000e300000309000 */
[----:B0-----:R-:W0:Y:S02]  /*1b30*/  MUFU.RCP R5, R5 ;  /* 0x0000000500057308 */ /* 0x001e240000001000 */
[----:B0-----:R-:W-:-:S06]  /*1b40*/  VIADD R8, R5, 0x1ffffffe ;  /* 0x1ffffffe05087836 */ /* 0x001fcc0000000000 */
[----:B------:R-:W0:Y:S02]  /*1b50*/  F2I.U64.TRUNC R8, R8 ;  /* 0x0000000800087311 */ /* 0x000e24000020d800 */
[----:B0-----:R-:W-:-:S04]  /*1b60*/  IMAD.WIDE.U32 R10, R8, R0, RZ ;  /* 0x00000000080a7225 */ /* 0x001fc800078e00ff */
[C---:B------:R-:W-:Y:S01]  /*1b70*/  IMAD R7, R8.reuse, R3, R11 ;  /* 0x0000000308077224 */ /* 0x040fe200078e020b */
[----:B------:R-:W-:Y:S02]  /*1b80*/  IADD3 R19, P0, PT, RZ, -R10, RZ ;  /* 0x8000000aff137210 */ /* 0x000fe40007f1e0ff */
[----:B------:R-:W-:Y:S01]  /*1b90*/  MOV R11, R8 ;  /* 0x00000008000b7202 */ /* 0x000fe20000000f00 */
        /* <DEDUP_REMOVED lines=21> */
[----:B------:R-:W-:Y:S01]  /*1cf0*/  IMAD.MOV.U32 R9, RZ, RZ, RZ ;  /* 0x000000ffff097224 */ /* 0x000fe200078e00ff */
[----:B------:R-:W-:Y:S01]  /*1d00*/  IADD3.X R5, PT, PT, R8, R5, RZ, P0, !PT ;  /* 0x0000000508057210 */ /* 0x000fe200007fe4ff */
        /* <DEDUP_REMOVED lines=8> */
[----:B------:R-:W-:-:S03]  /*1d90*/  IMAD.WIDE.U32 R8, R7, R0, RZ ;  /* 0x0000000007087225 */ /* 0x000fc600078e00ff */
[----:B------:R-:W-:Y:S01]  /*1da0*/  IADD3.X R5, PT, PT, RZ, R5, RZ, P1, !PT ;  /* 0x00000005ff057210 */ /* 0x000fe20000ffe4ff */
        /* <DEDUP_REMOVED lines=11> */
[----:B------:R-:W-:Y:S02]  /*1e60*/  ISETP.GE.U32.AND P0, PT, R5, R0, PT ;  /* 0x000000000500720c */ /* 0x000fe40003f06070 */
[----:B------:R-:W-:-:S02]  /*1e70*/  IADD3 R0, PT, PT, -R0, R5, RZ ;  /* 0x0000000500007210 */ /* 0x000fc40007ffe1ff */
[----:B------:R-:W-:Y:S02]  /*1e80*/  ISETP.GE.U32.AND.EX P0, PT, R6, R3, PT, P0 ;  /* 0x000000030600720c */ /* 0x000fe40003f06100 */
[----:B------:R-:W-:Y:S02]  /*1e90*/  ISETP.NE.AND.EX P1, PT, R3, RZ, PT, P1 ;  /* 0x000000ff0300720c */ /* 0x000fe40003f25310 */
[----:B------:R-:W-:Y:S01]  /*1ea0*/  SEL R0, R0, R5, P0 ;  /* 0x0000000500007207 */ /* 0x000fe20000000000 */
[----:B------:R-:W-:-:S03]  /*1eb0*/  IMAD.MOV.U32 R5, RZ, RZ, 0x0 ;  /* 0x00000000ff057424 */ /* 0x000fc600078e00ff */
[----:B------:R-:W-:Y:S01]  /*1ec0*/  SEL R0, R0, 0xffffffff, P1 ;  /* 0xffffffff00007807 */ /* 0x000fe20000800000 */
[----:B------:R-:W-:Y:S06]  /*1ed0*/  RET.REL.NODEC R4 `(_Z10get_statesPimmPm) ;  /* 0xffffffe004487950 */ /* 0x000fec0003c3ffff */
.L_x_102:
        /* <DEDUP_REMOVED lines=10> */
.L_x_148:


//--------------------- .nv.shared._ZN3cub18CUB_300001_SM_10006detail11EmptyKernelIvEEvv --------------------------
	.section	.nv.shared._ZN3cub18CUB_300001_SM_10006detail11EmptyKernelIvEEvv,"aw",@nobits
	.sectionflags	@""
	.align	16
	.zero		1024


//--------------------- .nv.shared.reserved.0     --------------------------
	.section	.nv.shared.reserved.0,"aw",@nobits
	.weak		__nv_reservedSMEM_offset_0_alias
	.size		__nv_reservedSMEM_offset_0_alias, 0, 64
	.other		__nv_reservedSMEM_offset_0_alias,@"STO_CUDA_RESERVED_SHARED STV_DEFAULT"
__nv_reservedSMEM_offset_0_alias:
	.zero		0
	.zero		64


//--------------------- .nv.global                --------------------------
	.section	.nv.global,"aw",@nobits
.nv.global:
	.type		_ZN34_INTERNAL_f557b1e3_4_k_cu_a6ba54976thrust24THRUST_300001_SM_1000_NS3seqE,@object
	.size		_ZN34_INTERNAL_f557b1e3_4_k_cu_a6ba54976thrust24THRUST_300001_SM_1000_NS3seqE,(_ZN34_INTERNAL_f557b1e3_4_k_cu_a6ba54974cuda3std3__48in_placeE - _ZN34_INTERNAL_f557b1e3_4_k_cu_a6ba54976thrust24THRUST_300001_SM_1000_NS3seqE)
_ZN34_INTERNAL_f557b1e3_4_k_cu_a6ba54976thrust24THRUST_300001_SM_1000_NS3seqE:
	.zero		1
	.type		_ZN34_INTERNAL_f557b1e3_4_k_cu_a6ba54974cuda3std3__48in_placeE,@object
	.size		_ZN34_INTERNAL_f557b1e3_4_k_cu_a6ba54974cuda3std3__48in_placeE,(_ZN34_INTERNAL_f557b1e3_4_k_cu_a6ba54974cuda3std6ranges3__45__cpo4sizeE - _ZN34_INTERNAL_f557b1e3_4_k_cu_a6ba54974cuda3std3__48in_placeE)
_ZN34_INTERNAL_f557b1e3_4_k_cu_a6ba54974cuda3std3__48in_placeE:
	.zero		1
	.type		_ZN34_INTERNAL_f557b1e3_4_k_cu_a6ba54974cuda3std6ranges3__45__cpo4sizeE,@object
	.size		_ZN34_INTERNAL_f557b1e3_4_k_cu_a6ba54974cuda3std6ranges3__45__cpo4sizeE,(_ZN34_INTERNAL_f557b1e3_4_k_cu_a6ba54976thrust24THRUST_300001_SM_1000_NS12placeholders2_3E - _ZN34_INTERNAL_f557b1e3_4_k_cu_a6ba54974cuda3std6ranges3__45__cpo4sizeE)
_ZN34_INTERNAL_f557b1e3_4_k_cu_a6ba54974cuda3std6ranges3__45__cpo4sizeE:
	.zero		1
	.type		_ZN34_INTERNAL_f557b1e3_4_k_cu_a6ba54976thrust24THRUST_300001_SM_1000_NS12placeholders2_3E,@object
	.size		_ZN34_INTERNAL_f557b1e3_4_k_cu_a6ba54976thrust24THRUST_300001_SM_1000_NS12placeholders2_3E,(_ZN34_INTERNAL_f557b1e3_4_k_cu_a6ba54974cuda3std3__45__cpo6cbeginE - _ZN34_INTERNAL_f557b1e3_4_k_cu_a6ba54976thrust24THRUST_300001_SM_1000_NS12placeholders2_3E)
_ZN34_INTERNAL_f557b1e3_4_k_cu_a6ba54976thrust24THRUST_300001_SM_1000_NS12placeholders2_3E:
	.zero		1
	.type		_ZN34_INTERNAL_f557b1e3_4_k_cu_a6ba54974cuda3std3__45__cpo6cbeginE,@object
	.size		_ZN34_INTERNAL_f557b1e3_4_k_cu_a6ba54974cuda3std3__45__cpo6cbeginE,(_ZN34_INTERNAL_f557b1e3_4_k_cu_a6ba54974cuda3std6ranges3__45__cpo6cbeginE - _ZN34_INTERNAL_f557b1e3_4_k_cu_a6ba54974cuda3std3__45__cpo6cbeginE)
_ZN34_INTERNAL_f557b1e3_4_k_cu_a6ba54974cuda3std3__45__cpo6cbeginE:
	.zero		1
	.type		_ZN34_INTERNAL_f557b1e3_4_k_cu_a6ba54974cuda3std6ranges3__45__cpo6cbeginE,@object
	.size		_ZN34_INTERNAL_f557b1e3_4_k_cu_a6ba54974cuda3std6ranges3__45__cpo6cbeginE,(_ZN34_INTERNAL_f557b1e3_4_k_cu_a6ba54976thrust24THRUST_300001_SM_1000_NS12placeholders2_7E - _ZN34_INTERNAL_f557b1e3_4_k_cu_a6ba54974cuda3std6ranges3__45__cpo6cbeginE)
_ZN34_INTERNAL_f557b1e3_4_k_cu_a6ba54974cuda3std6ranges3__45__cpo6cbeginE:
	.zero		1
	.type		_ZN34_INTERNAL_f557b1e3_4_k_cu_a6ba54976thrust24THRUST_300001_SM_1000_NS12placeholders2_7E,@object
	.size		_ZN34_INTERNAL_f557b1e3_4_k_cu_a6ba54976thrust24THRUST_300001_SM_1000_NS12placeholders2_7E,(_ZN34_INTERNAL_f557b1e3_4_k_cu_a6ba54974cuda3std3__45__cpo7crbeginE - _ZN34_INTERNAL_f557b1e3_4_k_cu_a6ba54976thrust24THRUST_300001_SM_1000_NS12placeholders2_7E)
_ZN34_INTERNAL_f557b1e3_4_k_cu_a6ba54976thrust24THRUST_300001_SM_1000_NS12placeholders2_7E:
	.zero		1
	.type		_ZN34_INTERNAL_f557b1e3_4_k_cu_a6ba54974cuda3std3__45__cpo7crbeginE,@object
	.size		_ZN34_INTERNAL_f557b1e3_4_k_cu_a6ba54974cuda3std3__45__cpo7crbeginE,(_ZN34_INTERNAL_f557b1e3_4_k_cu_a6ba54974cuda3std6ranges3__45__cpo4nextE - _ZN34_INTERNAL_f557b1e3_4_k_cu_a6ba54974cuda3std3__45__cpo7crbeginE)
_ZN34_INTERNAL_f557b1e3_4_k_cu_a6ba54974cuda3std3__45__cpo7crbeginE:
	.zero		1
	.type		_ZN34_INTERNAL_f557b1e3_4_k_cu_a6ba54974cuda3std6ranges3__45__cpo4nextE,@object
	.size		_ZN34_INTERNAL_f557b1e3_4_k_cu_a6ba54974cuda3std6ranges3__45__cpo4nextE,(_ZN34_INTERNAL_f557b1e3_4_k_cu_a6ba54974cuda3std6ranges3__45__cpo4swapE - _ZN34_INTERNAL_f557b1e3_4_k_cu_a6ba54974cuda3std6ranges3__45__cpo4nextE)
_ZN34_INTERNAL_f557b1e3_4_k_cu_a6ba54974cuda3std6ranges3__45__cpo4nextE:
	.zero		1
	.type		_ZN34_INTERNAL_f557b1e3_4_k_cu_a6ba54974cuda3std6ranges3__45__cpo4swapE,@object
	.size		_ZN34_INTERNAL_f557b1e3_4_k_cu_a6ba54974cuda3std6ranges3__45__cpo4swapE,(_ZN34_INTERNAL_f557b1e3_4_k_cu_a6ba54976thrust24THRUST_300001_SM_1000_NS8cuda_cub10par_nosyncE - _ZN34_INTERNAL_f557b1e3_4_k_cu_a6ba54974cuda3std6ranges3__45__cpo4swapE)
_ZN34_INTERNAL_f557b1e3_4_k_cu_a6ba54974cuda3std6ranges3__45__cpo4swapE:
	.zero		1
	.type		_ZN34_INTERNAL_f557b1e3_4_k_cu_a6ba54976thrust24THRUST_300001_SM_1000_NS8cuda_cub10par_nosyncE,@object
	.size		_ZN34_INTERNAL_f557b1e3_4_k_cu_a6ba54976thrust24THRUST_300001_SM_1000_NS8cuda_cub10par_nosyncE,(_ZN34_INTERNAL_f557b1e3_4_k_cu_a6ba54976thrust24THRUST_300001_SM_1000_NS12placeholders2_9E - _ZN34_INTERNAL_f557b1e3_4_k_cu_a6ba54976thrust24THRUST_300001_SM_1000_NS8cuda_cub10par_nosyncE)
_ZN34_INTERNAL_f557b1e3_4_k_cu_a6ba54976thrust24THRUST_300001_SM_1000_NS8cuda_cub10par_nosyncE:
	.zero		1
	.type		_ZN34_INTERNAL_f557b1e3_4_k_cu_a6ba54976thrust24THRUST_300001_SM_1000_NS12placeholders2_9E,@object
	.size		_ZN34_INTERNAL_f557b1e3_4_k_cu_a6ba54976thrust24THRUST_300001_SM_1000_NS12placeholders2_9E,(_ZN34_INTERNAL_f557b1e3_4_k_cu_a6ba54974cuda3std3__436_GLOBAL__N__f557b1e3_4_k_cu_a6ba54976ignoreE - _ZN34_INTERNAL_f557b1e3_4_k_cu_a6ba54976thrust24THRUST_300001_SM_1000_NS12placeholders2_9E)
_ZN34_INTERNAL_f557b1e3_4_k_cu_a6ba54976thrust24THRUST_300001_SM_1000_NS12placeholders2_9E:
	.zero		1
	.type		_ZN34_INTERNAL_f557b1e3_4_k_cu_a6ba54974cuda3std3__436_GLOBAL__N__f557b1e3_4_k_cu_a6ba54976ignoreE,@object
	.size		_ZN34_INTERNAL_f557b1e3_4_k_cu_a6ba54974cuda3std3__436_GLOBAL__N__f557b1e3_4_k_cu_a6ba54976ignoreE,(_ZN34_INTERNAL_f557b1e3_4_k_cu_a6ba54974cuda3std6ranges3__45__cpo4dataE - _ZN34_INTERNAL_f557b1e3_4_k_cu_a6ba54974cuda3std3__436_GLOBAL__N__f557b1e3_4_k_cu_a6ba54976ignoreE)
_ZN34_INTERNAL_f557b1e3_4_k_cu_a6ba54974cuda3std3__436_GLOBAL__N__f557b1e3_4_k_cu_a6ba54976ignoreE:
	.zero		1
	.type		_ZN34_INTERNAL_f557b1e3_4_k_cu_a6ba54974cuda3std6ranges3__45__cpo4dataE,@object
	.size		_ZN34_INTERNAL_f557b1e3_4_k_cu_a6ba54974cuda3std6ranges3__45__cpo4dataE,(_ZN34_INTERNAL_f557b1e3_4_k_cu_a6ba54976thrust24THRUST_300001_SM_1000_NS12placeholders2_1E - _ZN34_INTERNAL_f557b1e3_4_k_cu_a6ba54974cuda3std6ranges3__45__cpo4dataE)
_ZN34_INTERNAL_f557b1e3_4_k_cu_a6ba54974cuda3std6ranges3__45__cpo4dataE:
	.zero		1
	.type		_ZN34_INTERNAL_f557b1e3_4_k_cu_a6ba54976thrust24THRUST_300001_SM_1000_NS12placeholders2_1E,@object
	.size		_ZN34_INTERNAL_f557b1e3_4_k_cu_a6ba54976thrust24THRUST_300001_SM_1000_NS12placeholders2_1E,(_ZN34_INTERNAL_f557b1e3_4_k_cu_a6ba54974cuda3std3__45__cpo5beginE - _ZN34_INTERNAL_f557b1e3_4_k_cu_a6ba54976thrust24THRUST_300001_SM_1000_NS12placeholders2_1E)
_ZN34_INTERNAL_f557b1e3_4_k_cu_a6ba54976thrust24THRUST_300001_SM_1000_NS12placeholders2_1E:
	.zero		1
	.type		_ZN34_INTERNAL_f557b1e3_4_k_cu_a6ba54974cuda3std3__45__cpo5beginE,@object
	.size		_ZN34_INTERNAL_f557b1e3_4_k_cu_a6ba54974cuda3std3__45__cpo5beginE,(_ZN34_INTERNAL_f557b1e3_4_k_cu_a6ba54974cuda3std6ranges3__45__cpo5beginE - _ZN34_INTERNAL_f557b1e3_4_k_cu_a6ba54974cuda3std3__45__cpo5beginE)
_ZN34_INTERNAL_f557b1e3_4_k_cu_a6ba54974cuda3std3__45__cpo5beginE:
	.zero		1
	.type		_ZN34_INTERNAL_f557b1e3_4_k_cu_a6ba54974cuda3std6ranges3__45__cpo5beginE,@object
	.size		_ZN34_INTERNAL_f557b1e3_4_k_cu_a6ba54974cuda3std6ranges3__45__cpo5beginE,(_ZN34_INTERNAL_f557b1e3_4_k_cu_a6ba54976thrust24THRUST_300001_SM_1000_NS12placeholders2_5E - _ZN34_INTERNAL_f557b1e3_4_k_cu_a6ba54974cuda3std6ranges3__45__cpo5beginE)
_ZN34_INTERNAL_f557b1e3_4_k_cu_a6ba54974cuda3std6ranges3__45__cpo5beginE:
	.zero		1
	.type		_ZN34_INTERNAL_f557b1e3_4_k_cu_a6ba54976thrust24THRUST_300001_SM_1000_NS12placeholders2_5E,@object
	.size		_ZN34_INTERNAL_f557b1e3_4_k_cu_a6ba54976thrust24THRUST_300001_SM_1000_NS12placeholders2_5E,(_ZN34_INTERNAL_f557b1e3_4_k_cu_a6ba54974cuda3std3__45__cpo6rbeginE - _ZN34_INTERNAL_f557b1e3_4_k_cu_a6ba54976thrust24THRUST_300001_SM_1000_NS12placeholders2_5E)
_ZN34_INTERNAL_f557b1e3_4_k_cu_a6ba54976thrust24THRUST_300001_SM_1000_NS12placeholders2_5E:
	.zero		1
	.type		_ZN34_INTERNAL_f557b1e3_4_k_cu_a6ba54974cuda3std3__45__cpo6rbeginE,@object
	.size		_ZN34_INTERNAL_f557b1e3_4_k_cu_a6ba54974cuda3std3__45__cpo6rbeginE,(_ZN34_INTERNAL_f557b1e3_4_k_cu_a6ba54974cuda3std6ranges3__45__cpo7advanceE - _ZN34_INTERNAL_f557b1e3_4_k_cu_a6ba54974cuda3std3__45__cpo6rbeginE)
_ZN34_INTERNAL_f557b1e3_4_k_cu_a6ba54974cuda3std3__45__cpo6rbeginE:
	.zero		1
	.type		_ZN34_INTERNAL_f557b1e3_4_k_cu_a6ba54974cuda3std6ranges3__45__cpo7advanceE,@object
	.size		_ZN34_INTERNAL_f557b1e3_4_k_cu_a6ba54974cuda3std6ranges3__45__cpo7advanceE,(_ZN34_INTERNAL_f557b1e3_4_k_cu_a6ba54974cuda3std3__47nulloptE - _ZN34_INTERNAL_f557b1e3_4_k_cu_a6ba54974cuda3std6ranges3__45__cpo7advanceE)
_ZN34_INTERNAL_f557b1e3_4_k_cu_a6ba54974cuda3std6ranges3__45__cpo7advanceE:
	.zero		1
	.type		_ZN34_INTERNAL_f557b1e3_4_k_cu_a6ba54974cuda3std3__47nulloptE,@object
	.size		_ZN34_INTERNAL_f557b1e3_4_k_cu_a6ba54974cuda3std3__47nulloptE,(_ZN34_INTERNAL_f557b1e3_4_k_cu_a6ba54974cuda3std6ranges3__45__cpo8distanceE - _ZN34_INTERNAL_f557b1e3_4_k_cu_a6ba54974cuda3std3__47nulloptE)
_ZN34_INTERNAL_f557b1e3_4_k_cu_a6ba54974cuda3std3__47nulloptE:
	.zero		1
	.type		_ZN34_INTERNAL_f557b1e3_4_k_cu_a6ba54974cuda3std6ranges3__45__cpo8distanceE,@object
	.size		_ZN34_INTERNAL_f557b1e3_4_k_cu_a6ba54974cuda3std6ranges3__45__cpo8distanceE,(_ZN34_INTERNAL_f557b1e3_4_k_cu_a6ba54976thrust24THRUST_300001_SM_1000_NS12placeholders3_10E - _ZN34_INTERNAL_f557b1e3_4_k_cu_a6ba54974cuda3std6ranges3__45__cpo8distanceE)
_ZN34_INTERNAL_f557b1e3_4_k_cu_a6ba54974cuda3std6ranges3__45__cpo8distanceE:
	.zero		1
	.type		_ZN34_INTERNAL_f557b1e3_4_k_cu_a6ba54976thrust24THRUST_300001_SM_1000_NS12placeholders3_10E,@object
	.size		_ZN34_INTERNAL_f557b1e3_4_k_cu_a6ba54976thrust24THRUST_300001_SM_1000_NS12placeholders3_10E,(_ZN34_INTERNAL_f557b1e3_4_k_cu_a6ba54974cuda3std3__419piecewise_constructE - _ZN34_INTERNAL_f557b1e3_4_k_cu_a6ba54976thrust24THRUST_300001_SM_1000_NS12placeholders3_10E)
_ZN34_INTERNAL_f557b1e3_4_k_cu_a6ba54976thrust24THRUST_300001_SM_1000_NS12placeholders3_10E:
	.zero		1
	.type		_ZN34_INTERNAL_f557b1e3_4_k_cu_a6ba54974cuda3std3__419piecewise_constructE,@object
	.size		_ZN34_INTERNAL_f557b1e3_4_k_cu_a6ba54974cuda3std3__419piecewise_constructE,(_ZN34_INTERNAL_f557b1e3_4_k_cu_a6ba54974cuda3std6ranges3__45__cpo5cdataE - _ZN34_INTERNAL_f557b1e3_4_k_cu_a6ba54974cuda3std3__419piecewise_constructE)
_ZN34_INTERNAL_f557b1e3_4_k_cu_a6ba54974cuda3std3__419piecewise_constructE:
	.zero		1
	.type		_ZN34_INTERNAL_f557b1e3_4_k_cu_a6ba54974cuda3std6ranges3__45__cpo5cdataE,@object
	.size		_ZN34_INTERNAL_f557b1e3_4_k_cu_a6ba54974cuda3std6ranges3__45__cpo5cdataE,(_ZN34_INTERNAL_f557b1e3_4_k_cu_a6ba54976thrust24THRUST_300001_SM_1000_NS12placeholders2_2E - _ZN34_INTERNAL_f557b1e3_4_k_cu_a6ba54974cuda3std6ranges3__45__cpo5cdataE)
_ZN34_INTERNAL_f557b1e3_4_k_cu_a6ba54974cuda3std6ranges3__45__cpo5cdataE:
	.zero		1
	.type		_ZN34_INTERNAL_f557b1e3_4_k_cu_a6ba54976thrust24THRUST_300001_SM_1000_NS12placeholders2_2E,@object
	.size		_ZN34_INTERNAL_f557b1e3_4_k_cu_a6ba54976thrust24THRUST_300001_SM_1000_NS12placeholders2_2E,(_ZN34_INTERNAL_f557b1e3_4_k_cu_a6ba54974cuda3std3__45__cpo3endE - _ZN34_INTERNAL_f557b1e3_4_k_cu_a6ba54976thrust24THRUST_300001_SM_1000_NS12placeholders2_2E)
_ZN34_INTERNAL_f557b1e3_4_k_cu_a6ba54976thrust24THRUST_300001_SM_1000_NS12placeholders2_2E:
	.zero		1
	.type		_ZN34_INTERNAL_f557b1e3_4_k_cu_a6ba54974cuda3std3__45__cpo3endE,@object
	.size		_ZN34_INTERNAL_f557b1e3_4_k_cu_a6ba54974cuda3std3__45__cpo3endE,(_ZN34_INTERNAL_f557b1e3_4_k_cu_a6ba54974cuda3std6ranges3__45__cpo3endE - _ZN34_INTERNAL_f557b1e3_4_k_cu_a6ba54974cuda3std3__45__cpo3endE)
_ZN34_INTERNAL_f557b1e3_4_k_cu_a6ba54974cuda3std3__45__cpo3endE:
	.zero		1
	.type		_ZN34_INTERNAL_f557b1e3_4_k_cu_a6ba54974cuda3std6ranges3__45__cpo3endE,@object
	.size		_ZN34_INTERNAL_f557b1e3_4_k_cu_a6ba54974cuda3std6ranges3__45__cpo3endE,(_ZN34_INTERNAL_f557b1e3_4_k_cu_a6ba54976thrust24THRUST_300001_SM_1000_NS12placeholders2_6E - _ZN34_INTERNAL_f557b1e3_4_k_cu_a6ba54974cuda3std6ranges3__45__cpo3endE)
_ZN34_INTERNAL_f557b1e3_4_k_cu_a6ba54974cuda3std6ranges3__45__cpo3endE:
	.zero		1
	.type		_ZN34_INTERNAL_f557b1e3_4_k_cu_a6ba54976thrust24THRUST_300001_SM_1000_NS12placeholders2_6E,@object
	.size		_ZN34_INTERNAL_f557b1e3_4_k_cu_a6ba54976thrust24THRUST_300001_SM_1000_NS12placeholders2_6E,(_ZN34_INTERNAL_f557b1e3_4_k_cu_a6ba54974cuda3std3__45__cpo4rendE - _ZN34_INTERNAL_f557b1e3_4_k_cu_a6ba54976thrust24THRUST_300001_SM_1000_NS12placeholders2_6E)
_ZN34_INTERNAL_f557b1e3_4_k_cu_a6ba54976thrust24THRUST_300001_SM_1000_NS12placeholders2_6E:
	.zero		1
	.type		_ZN34_INTERNAL_f557b1e3_4_k_cu_a6ba54974cuda3std3__45__cpo4rendE,@object
	.size		_ZN34_INTERNAL_f557b1e3_4_k_cu_a6ba54974cuda3std3__45__cpo4rendE,(_ZN34_INTERNAL_f557b1e3_4_k_cu_a6ba54974cuda3std6ranges3__45__cpo9iter_swapE - _ZN34_INTERNAL_f557b1e3_4_k_cu_a6ba54974cuda3std3__45__cpo4rendE)
_ZN34_INTERNAL_f557b1e3_4_k_cu_a6ba54974cuda3std3__45__cpo4rendE:
	.zero		1
	.type		_ZN34_INTERNAL_f557b1e3_4_k_cu_a6ba54974cuda3std6ranges3__45__cpo9iter_swapE,@object
	.size		_ZN34_INTERNAL_f557b1e3_4_k_cu_a6ba54974cuda3std6ranges3__45__cpo9iter_swapE,(_ZN34_INTERNAL_f557b1e3_4_k_cu_a6ba54974cuda3std3__48unexpectE - _ZN34_INTERNAL_f557b1e3_4_k_cu_a6ba54974cuda3std6ranges3__45__cpo9iter_swapE)
_ZN34_INTERNAL_f557b1e3_4_k_cu_a6ba54974cuda3std6ranges3__45__cpo9iter_swapE:
	.zero		1
	.type		_ZN34_INTERNAL_f557b1e3_4_k_cu_a6ba54974cuda3std3__48unexpectE,@object
	.size		_ZN34_INTERNAL_f557b1e3_4_k_cu_a6ba54974cuda3std3__48unexpectE,(_ZN34_INTERNAL_f557b1e3_4_k_cu_a6ba54976thrust24THRUST_300001_SM_1000_NS8cuda_cub3parE - _ZN34_INTERNAL_f557b1e3_4_k_cu_a6ba54974cuda3std3__48unexpectE)
_ZN34_INTERNAL_f557b1e3_4_k_cu_a6ba54974cuda3std3__48unexpectE:
	.zero		1
	.type		_ZN34_INTERNAL_f557b1e3_4_k_cu_a6ba54976thrust24THRUST_300001_SM_1000_NS8cuda_cub3parE,@object
	.size		_ZN34_INTERNAL_f557b1e3_4_k_cu_a6ba54976thrust24THRUST_300001_SM_1000_NS8cuda_cub3parE,(_ZN34_INTERNAL_f557b1e3_4_k_cu_a6ba54976thrust24THRUST_300001_SM_1000_NS12placeholders2_4E - _ZN34_INTERNAL_f557b1e3_4_k_cu_a6ba54976thrust24THRUST_300001_SM_1000_NS8cuda_cub3parE)
_ZN34_INTERNAL_f557b1e3_4_k_cu_a6ba54976thrust24THRUST_300001_SM_1000_NS8cuda_cub3parE:
	.zero		1
	.type		_ZN34_INTERNAL_f557b1e3_4_k_cu_a6ba54976thrust24THRUST_300001_SM_1000_NS12placeholders2_4E,@object
	.size		_ZN34_INTERNAL_f557b1e3_4_k_cu_a6ba54976thrust24THRUST_300001_SM_1000_NS12placeholders2_4E,(_ZN34_INTERNAL_f557b1e3_4_k_cu_a6ba54974cuda3std3__45__cpo4cendE - _ZN34_INTERNAL_f557b1e3_4_k_cu_a6ba54976thrust24THRUST_300001_SM_1000_NS12placeholders2_4E)
_ZN34_INTERNAL_f557b1e3_4_k_cu_a6ba54976thrust24THRUST_300001_SM_1000_NS12placeholders2_4E:
	.zero		1
	.type		_ZN34_INTERNAL_f557b1e3_4_k_cu_a6ba54974cuda3std3__45__cpo4cendE,@object
	.size		_ZN34_INTERNAL_f557b1e3_4_k_cu_a6ba54974cuda3std3__45__cpo4cendE,(_ZN34_INTERNAL_f557b1e3_4_k_cu_a6ba54974cuda3std6ranges3__45__cpo4cendE - _ZN34_INTERNAL_f557b1e3_4_k_cu_a6ba54974cuda3std3__45__cpo4cendE)
_ZN34_INTERNAL_f557b1e3_4_k_cu_a6ba54974cuda3std3__45__cpo4cendE:
	.zero		1
	.type		_ZN34_INTERNAL_f557b1e3_4_k_cu_a6ba54974cuda3std6ranges3__45__cpo4cendE,@object
	.size		_ZN34_INTERNAL_f557b1e3_4_k_cu_a6ba54974cuda3std6ranges3__45__cpo4cendE,(_ZN34_INTERNAL_f557b1e3_4_k_cu_a6ba54974cuda3std3__420unreachable_sentinelE - _ZN34_INTERNAL_f557b1e3_4_k_cu_a6ba54974cuda3std6ranges3__45__cpo4cendE)
_ZN34_INTERNAL_f557b1e3_4_k_cu_a6ba54974cuda3std6ranges3__45__cpo4cendE:
	.zero		1
	.type		_ZN34_INTERNAL_f557b1e3_4_k_cu_a6ba54974cuda3std3__420unreachable_sentinelE,@object
	.size		_ZN34_INTERNAL_f557b1e3_4_k_cu_a6ba54974cuda3std3__420unreachable_sentinelE,(_ZN34_INTERNAL_f557b1e3_4_k_cu_a6ba54974cuda3std6ranges3__45__cpo5ssizeE - _ZN34_INTERNAL_f557b1e3_4_k_cu_a6ba54974cuda3std3__420unreachable_sentinelE)
_ZN34_INTERNAL_f557b1e3_4_k_cu_a6ba54974cuda3std3__420unreachable_sentinelE:
	.zero		1
	.type		_ZN34_INTERNAL_f557b1e3_4_k_cu_a6ba54974cuda3std6ranges3__45__cpo5ssizeE,@object
	.size		_ZN34_INTERNAL_f557b1e3_4_k_cu_a6ba54974cuda3std6ranges3__45__cpo5ssizeE,(_ZN34_INTERNAL_f557b1e3_4_k_cu_a6ba54976thrust24THRUST_300001_SM_1000_NS12placeholders2_8E - _ZN34_INTERNAL_f557b1e3_4_k_cu_a6ba54974cuda3std6ranges3__45__cpo5ssizeE)
_ZN34_INTERNAL_f557b1e3_4_k_cu_a6ba54974cuda3std6ranges3__45__cpo5ssizeE:
	.zero		1
	.type		_ZN34_INTERNAL_f557b1e3_4_k_cu_a6ba54976thrust24THRUST_300001_SM_1000_NS12placeholders2_8E,@object
	.size		_ZN34_INTERNAL_f557b1e3_4_k_cu_a6ba54976thrust24THRUST_300001_SM_1000_NS12placeholders2_8E,(_ZN34_INTERNAL_f557b1e3_4_k_cu_a6ba54974cuda3std3__45__cpo5crendE - _ZN34_INTERNAL_f557b1e3_4_k_cu_a6ba54976thrust24THRUST_300001_SM_1000_NS12placeholders2_8E)
_ZN34_INTERNAL_f557b1e3_4_k_cu_a6ba54976thrust24THRUST_300001_SM_1000_NS12placeholders2_8E:
	.zero		1
	.type		_ZN34_INTERNAL_f557b1e3_4_k_cu_a6ba54974cuda3std3__45__cpo5crendE,@object
	.size		_ZN34_INTERNAL_f557b1e3_4_k_cu_a6ba54974cuda3std3__45__cpo5crendE,(_ZN34_INTERNAL_f557b1e3_4_k_cu_a6ba54974cuda3std6ranges3__45__cpo4prevE - _ZN34_INTERNAL_f557b1e3_4_k_cu_a6ba54974cuda3std3__45__cpo5crendE)
_ZN34_INTERNAL_f557b1e3_4_k_cu_a6ba54974cuda3std3__45__cpo5crendE:
	.zero		1
	.type		_ZN34_INTERNAL_f557b1e3_4_k_cu_a6ba54974cuda3std6ranges3__45__cpo4prevE,@object
	.size		_ZN34_INTERNAL_f557b1e3_4_k_cu_a6ba54974cuda3std6ranges3__45__cpo4prevE,(_ZN34_INTERNAL_f557b1e3_4_k_cu_a6ba54974cuda3std6ranges3__45__cpo9iter_moveE - _ZN34_INTERNAL_f557b1e3_4_k_cu_a6ba54974cuda3std6ranges3__45__cpo4prevE)
_ZN34_INTERNAL_f557b1e3_4_k_cu_a6ba54974cuda3std6ranges3__45__cpo4prevE:
	.zero		1
	.type		_ZN34_INTERNAL_f557b1e3_4_k_cu_a6ba54974cuda3std6ranges3__45__cpo9iter_moveE,@object
	.size		_ZN34_INTERNAL_f557b1e3_4_k_cu_a6ba54974cuda3std6ranges3__45__cpo9iter_moveE,(_ZN34_INTERNAL_f557b1e3_4_k_cu_a6ba54976thrust24THRUST_300001_SM_1000_NS6system6detail10sequential3seqE - _ZN34_INTERNAL_f557b1e3_4_k_cu_a6ba54974cuda3std6ranges3__45__cpo9iter_moveE)
_ZN34_INTERNAL_f557b1e3_4_k_cu_a6ba54974cuda3std6ranges3__45__cpo9iter_moveE:
	.zero		1
	.type		_ZN34_INTERNAL_f557b1e3_4_k_cu_a6ba54976thrust24THRUST_300001_SM_1000_NS6system6detail10sequential3seqE,@object
	.size		_ZN34_INTERNAL_f557b1e3_4_k_cu_a6ba54976thrust24THRUST_300001_SM_1000_NS6system6detail10sequential3seqE,(.L_31 - _ZN34_INTERNAL_f557b1e3_4_k_cu_a6ba54976thrust24THRUST_300001_SM_1000_NS6system6detail10sequential3seqE)
_ZN34_INTERNAL_f557b1e3_4_k_cu_a6ba54976thrust24THRUST_300001_SM_1000_NS6system6detail10sequential3seqE:
	.zero		1
.L_31:


//--------------------- .nv.shared._Z27cme_component_fill_data_csrPdPiS0_miS0_S0_m --------------------------
	.section	.nv.shared._Z27cme_component_fill_data_csrPdPiS0_miS0_S0_m,"aw",@nobits
	.sectionflags	@""
	.align	16
	.zero		1024


//--------------------- .nv.shared._Z29cme_component_get_nnz_per_rowPiS_immS_Pm --------------------------
	.section	.nv.shared._Z29cme_component_get_nnz_per_rowPiS_immS_Pm,"aw",@nobits
	.sectionflags	@""
	.align	16
	.zero		1024


//--------------------- .nv.shared._Z10get_statesPimmPm --------------------------
	.section	.nv.shared._Z10get_statesPimmPm,"aw",@nobits
	.sectionflags	@""
	.align	16
	.zero		1024


//--------------------- .nv.constant0._ZN3cub18CUB_300001_SM_10006detail11EmptyKernelIvEEvv --------------------------
	.section	.nv.constant0._ZN3cub18CUB_300001_SM_10006detail11EmptyKernelIvEEvv,"a",@progbits
	.sectionflags	@""
	.align	4
.nv.constant0._ZN3cub18CUB_300001_SM_10006detail11EmptyKernelIvEEvv:
	.zero		896


//--------------------- .nv.constant0._Z27cme_component_fill_data_csrPdPiS0_miS0_S0_m --------------------------
	.section	.nv.constant0._Z27cme_component_fill_data_csrPdPiS0_miS0_S0_m,"a",@progbits
	.sectionflags	@""
	.align	4
.nv.constant0._Z27cme_component_fill_data_csrPdPiS0_miS0_S0_m:
	.zero		960


//--------------------- .nv.constant0._Z29cme_component_get_nnz_per_rowPiS_immS_Pm --------------------------
	.section	.nv.constant0._Z29cme_component_get_nnz_per_rowPiS_immS_Pm,"a",@progbits
	.sectionflags	@""
	.align	4
.nv.constant0._Z29cme_component_get_nnz_per_rowPiS_immS_Pm:
	.zero		952


//--------------------- .nv.constant0._Z10get_statesPimmPm --------------------------
	.section	.nv.constant0._Z10get_statesPimmPm,"a",@progbits
	.sectionflags	@""
	.align	4
.nv.constant0._Z10get_statesPimmPm:
	.zero		928


//--------------------- SYMBOLS --------------------------

	.type		.nv.reservedSmem.offset0,@object
	.size		.nv.reservedSmem.offset0,0x4
	.type		.nv.reservedSmem.cap,@object
	.size		.nv.reservedSmem.cap,0x4
